//
// Generated by NVIDIA NVVM Compiler
//
// Compiler Build ID: CL-36424714
// Cuda compilation tools, release 13.0, V13.0.88
// Based on NVVM 20.0.0
//

.version 9.0
.target sm_100
.address_size 64

	// .globl	clear1D

.visible .entry clear1D(
	.param .u64 .ptr .align 1 clear1D_param_0,
	.param .u32 clear1D_param_1
)
{
	.reg .pred 	%p<2>;
	.reg .b32 	%r<7>;
	.reg .b64 	%rd<5>;

	ld.param.u64 	%rd1, [clear1D_param_0];
	ld.param.u32 	%r2, [clear1D_param_1];
	mov.u32 	%r3, %ntid.x;
	mov.u32 	%r4, %ctaid.x;
	mov.u32 	%r5, %tid.x;
	mad.lo.s32 	%r1, %r3, %r4, %r5;
	setp.ge.s32 	%p1, %r1, %r2;
	@%p1 bra 	$L__BB0_2;
	cvta.to.global.u64 	%rd2, %rd1;
	mul.wide.s32 	%rd3, %r1, 4;
	add.s64 	%rd4, %rd2, %rd3;
	mov.b32 	%r6, 0;
	st.global.u32 	[%rd4], %r6;
$L__BB0_2:
	ret;

}
	// .globl	clear2D
.visible .entry clear2D(
	.param .u64 .ptr .align 1 clear2D_param_0,
	.param .u32 clear2D_param_1,
	.param .u32 clear2D_param_2
)
{
	.reg .pred 	%p<4>;
	.reg .b32 	%r<14>;
	.reg .b64 	%rd<9>;

	ld.param.u64 	%rd1, [clear2D_param_0];
	ld.param.u32 	%r3, [clear2D_param_1];
	ld.param.u32 	%r4, [clear2D_param_2];
	mov.u32 	%r6, %ntid.x;
	mov.u32 	%r7, %ctaid.x;
	mov.u32 	%r8, %tid.x;
	mad.lo.s32 	%r1, %r6, %r7, %r8;
	mov.u32 	%r9, %ntid.y;
	mov.u32 	%r10, %ctaid.y;
	mov.u32 	%r11, %tid.y;
	mad.lo.s32 	%r12, %r9, %r10, %r11;
	setp.ge.s32 	%p1, %r1, %r3;
	setp.ge.s32 	%p2, %r12, %r4;
	or.pred  	%p3, %p1, %p2;
	@%p3 bra 	$L__BB1_2;
	cvta.to.global.u64 	%rd2, %rd1;
	mul.wide.s32 	%rd3, %r1, 8;
	add.s64 	%rd4, %rd2, %rd3;
	ld.global.u64 	%rd5, [%rd4];
	cvta.to.global.u64 	%rd6, %rd5;
	mul.wide.u32 	%rd7, %r12, 4;
	add.s64 	%rd8, %rd6, %rd7;
	mov.b32 	%r13, 0;
	st.global.u32 	[%rd8], %r13;
$L__BB1_2:
	ret;

}
	// .globl	calc_linear
.visible .entry calc_linear(
	.param .u64 .ptr .align 1 calc_linear_param_0,
	.param .u64 .ptr .align 1 calc_linear_param_1,
	.param .u64 .ptr .align 1 calc_linear_param_2,
	.param .u32 calc_linear_param_3,
	.param .u32 calc_linear_param_4
)
{
	.reg .pred 	%p<11>;
	.reg .b32 	%r<28>;
	.reg .b32 	%f<112>;
	.reg .b64 	%rd<126>;

	ld.param.u64 	%rd15, [calc_linear_param_0];
	ld.param.u64 	%rd16, [calc_linear_param_1];
	ld.param.u64 	%rd17, [calc_linear_param_2];
	ld.param.u32 	%r17, [calc_linear_param_3];
	ld.param.u32 	%r18, [calc_linear_param_4];
	cvta.to.global.u64 	%rd1, %rd16;
	cvta.to.global.u64 	%rd2, %rd17;
	mov.u32 	%r19, %ntid.x;
	mov.u32 	%r20, %ctaid.x;
	mov.u32 	%r21, %tid.x;
	mad.lo.s32 	%r1, %r19, %r20, %r21;
	setp.ge.s32 	%p1, %r1, %r18;
	@%p1 bra 	$L__BB2_15;
	setp.lt.s32 	%p2, %r17, 1;
	mov.f32 	%f111, 0f00000000;
	@%p2 bra 	$L__BB2_14;
	and.b32  	%r2, %r17, 15;
	setp.lt.u32 	%p3, %r17, 16;
	mov.f32 	%f111, 0f00000000;
	mov.b32 	%r25, 0;
	@%p3 bra 	$L__BB2_5;
	and.b32  	%r25, %r17, 2147483632;
	neg.s32 	%r23, %r25;
	add.s64 	%rd123, %rd2, 32;
	add.s64 	%rd122, %rd1, 64;
	mov.f32 	%f111, 0f00000000;
	mul.wide.s32 	%rd20, %r1, 4;
$L__BB2_4:
	.pragma "nounroll";
	ld.global.f32 	%f18, [%rd123+-32];
	ld.global.u64 	%rd18, [%rd122+-64];
	cvta.to.global.u64 	%rd19, %rd18;
	add.s64 	%rd21, %rd19, %rd20;
	ld.global.f32 	%f19, [%rd21];
	fma.rn.f32 	%f20, %f18, %f19, %f111;
	ld.global.f32 	%f21, [%rd123+-28];
	ld.global.u64 	%rd22, [%rd122+-56];
	cvta.to.global.u64 	%rd23, %rd22;
	add.s64 	%rd24, %rd23, %rd20;
	ld.global.f32 	%f22, [%rd24];
	fma.rn.f32 	%f23, %f21, %f22, %f20;
	ld.global.f32 	%f24, [%rd123+-24];
	ld.global.u64 	%rd25, [%rd122+-48];
	cvta.to.global.u64 	%rd26, %rd25;
	add.s64 	%rd27, %rd26, %rd20;
	ld.global.f32 	%f25, [%rd27];
	fma.rn.f32 	%f26, %f24, %f25, %f23;
	ld.global.f32 	%f27, [%rd123+-20];
	ld.global.u64 	%rd28, [%rd122+-40];
	cvta.to.global.u64 	%rd29, %rd28;
	add.s64 	%rd30, %rd29, %rd20;
	ld.global.f32 	%f28, [%rd30];
	fma.rn.f32 	%f29, %f27, %f28, %f26;
	ld.global.f32 	%f30, [%rd123+-16];
	ld.global.u64 	%rd31, [%rd122+-32];
	cvta.to.global.u64 	%rd32, %rd31;
	add.s64 	%rd33, %rd32, %rd20;
	ld.global.f32 	%f31, [%rd33];
	fma.rn.f32 	%f32, %f30, %f31, %f29;
	ld.global.f32 	%f33, [%rd123+-12];
	ld.global.u64 	%rd34, [%rd122+-24];
	cvta.to.global.u64 	%rd35, %rd34;
	add.s64 	%rd36, %rd35, %rd20;
	ld.global.f32 	%f34, [%rd36];
	fma.rn.f32 	%f35, %f33, %f34, %f32;
	ld.global.f32 	%f36, [%rd123+-8];
	ld.global.u64 	%rd37, [%rd122+-16];
	cvta.to.global.u64 	%rd38, %rd37;
	add.s64 	%rd39, %rd38, %rd20;
	ld.global.f32 	%f37, [%rd39];
	fma.rn.f32 	%f38, %f36, %f37, %f35;
	ld.global.f32 	%f39, [%rd123+-4];
	ld.global.u64 	%rd40, [%rd122+-8];
	cvta.to.global.u64 	%rd41, %rd40;
	add.s64 	%rd42, %rd41, %rd20;
	ld.global.f32 	%f40, [%rd42];
	fma.rn.f32 	%f41, %f39, %f40, %f38;
	ld.global.f32 	%f42, [%rd123];
	ld.global.u64 	%rd43, [%rd122];
	cvta.to.global.u64 	%rd44, %rd43;
	add.s64 	%rd45, %rd44, %rd20;
	ld.global.f32 	%f43, [%rd45];
	fma.rn.f32 	%f44, %f42, %f43, %f41;
	ld.global.f32 	%f45, [%rd123+4];
	ld.global.u64 	%rd46, [%rd122+8];
	cvta.to.global.u64 	%rd47, %rd46;
	add.s64 	%rd48, %rd47, %rd20;
	ld.global.f32 	%f46, [%rd48];
	fma.rn.f32 	%f47, %f45, %f46, %f44;
	ld.global.f32 	%f48, [%rd123+8];
	ld.global.u64 	%rd49, [%rd122+16];
	cvta.to.global.u64 	%rd50, %rd49;
	add.s64 	%rd51, %rd50, %rd20;
	ld.global.f32 	%f49, [%rd51];
	fma.rn.f32 	%f50, %f48, %f49, %f47;
	ld.global.f32 	%f51, [%rd123+12];
	ld.global.u64 	%rd52, [%rd122+24];
	cvta.to.global.u64 	%rd53, %rd52;
	add.s64 	%rd54, %rd53, %rd20;
	ld.global.f32 	%f52, [%rd54];
	fma.rn.f32 	%f53, %f51, %f52, %f50;
	ld.global.f32 	%f54, [%rd123+16];
	ld.global.u64 	%rd55, [%rd122+32];
	cvta.to.global.u64 	%rd56, %rd55;
	add.s64 	%rd57, %rd56, %rd20;
	ld.global.f32 	%f55, [%rd57];
	fma.rn.f32 	%f56, %f54, %f55, %f53;
	ld.global.f32 	%f57, [%rd123+20];
	ld.global.u64 	%rd58, [%rd122+40];
	cvta.to.global.u64 	%rd59, %rd58;
	add.s64 	%rd60, %rd59, %rd20;
	ld.global.f32 	%f58, [%rd60];
	fma.rn.f32 	%f59, %f57, %f58, %f56;
	ld.global.f32 	%f60, [%rd123+24];
	ld.global.u64 	%rd61, [%rd122+48];
	cvta.to.global.u64 	%rd62, %rd61;
	add.s64 	%rd63, %rd62, %rd20;
	ld.global.f32 	%f61, [%rd63];
	fma.rn.f32 	%f62, %f60, %f61, %f59;
	ld.global.f32 	%f63, [%rd123+28];
	ld.global.u64 	%rd64, [%rd122+56];
	cvta.to.global.u64 	%rd65, %rd64;
	add.s64 	%rd66, %rd65, %rd20;
	ld.global.f32 	%f64, [%rd66];
	fma.rn.f32 	%f111, %f63, %f64, %f62;
	add.s32 	%r23, %r23, 16;
	add.s64 	%rd123, %rd123, 64;
	add.s64 	%rd122, %rd122, 128;
	setp.ne.s32 	%p4, %r23, 0;
	@%p4 bra 	$L__BB2_4;
$L__BB2_5:
	setp.eq.s32 	%p5, %r2, 0;
	@%p5 bra 	$L__BB2_14;
	and.b32  	%r8, %r17, 7;
	setp.lt.u32 	%p6, %r2, 8;
	@%p6 bra 	$L__BB2_8;
	mul.wide.u32 	%rd67, %r25, 4;
	add.s64 	%rd68, %rd2, %rd67;
	ld.global.f32 	%f66, [%rd68];
	mul.wide.u32 	%rd69, %r25, 8;
	add.s64 	%rd70, %rd1, %rd69;
	ld.global.u64 	%rd71, [%rd70];
	cvta.to.global.u64 	%rd72, %rd71;
	mul.wide.s32 	%rd73, %r1, 4;
	add.s64 	%rd74, %rd72, %rd73;
	ld.global.f32 	%f67, [%rd74];
	fma.rn.f32 	%f68, %f66, %f67, %f111;
	ld.global.f32 	%f69, [%rd68+4];
	ld.global.u64 	%rd75, [%rd70+8];
	cvta.to.global.u64 	%rd76, %rd75;
	add.s64 	%rd77, %rd76, %rd73;
	ld.global.f32 	%f70, [%rd77];
	fma.rn.f32 	%f71, %f69, %f70, %f68;
	ld.global.f32 	%f72, [%rd68+8];
	ld.global.u64 	%rd78, [%rd70+16];
	cvta.to.global.u64 	%rd79, %rd78;
	add.s64 	%rd80, %rd79, %rd73;
	ld.global.f32 	%f73, [%rd80];
	fma.rn.f32 	%f74, %f72, %f73, %f71;
	ld.global.f32 	%f75, [%rd68+12];
	ld.global.u64 	%rd81, [%rd70+24];
	cvta.to.global.u64 	%rd82, %rd81;
	add.s64 	%rd83, %rd82, %rd73;
	ld.global.f32 	%f76, [%rd83];
	fma.rn.f32 	%f77, %f75, %f76, %f74;
	ld.global.f32 	%f78, [%rd68+16];
	ld.global.u64 	%rd84, [%rd70+32];
	cvta.to.global.u64 	%rd85, %rd84;
	add.s64 	%rd86, %rd85, %rd73;
	ld.global.f32 	%f79, [%rd86];
	fma.rn.f32 	%f80, %f78, %f79, %f77;
	ld.global.f32 	%f81, [%rd68+20];
	ld.global.u64 	%rd87, [%rd70+40];
	cvta.to.global.u64 	%rd88, %rd87;
	add.s64 	%rd89, %rd88, %rd73;
	ld.global.f32 	%f82, [%rd89];
	fma.rn.f32 	%f83, %f81, %f82, %f80;
	ld.global.f32 	%f84, [%rd68+24];
	ld.global.u64 	%rd90, [%rd70+48];
	cvta.to.global.u64 	%rd91, %rd90;
	add.s64 	%rd92, %rd91, %rd73;
	ld.global.f32 	%f85, [%rd92];
	fma.rn.f32 	%f86, %f84, %f85, %f83;
	ld.global.f32 	%f87, [%rd68+28];
	ld.global.u64 	%rd93, [%rd70+56];
	cvta.to.global.u64 	%rd94, %rd93;
	add.s64 	%rd95, %rd94, %rd73;
	ld.global.f32 	%f88, [%rd95];
	fma.rn.f32 	%f111, %f87, %f88, %f86;
	add.s32 	%r25, %r25, 8;
$L__BB2_8:
	setp.eq.s32 	%p7, %r8, 0;
	@%p7 bra 	$L__BB2_14;
	and.b32  	%r11, %r17, 3;
	setp.lt.u32 	%p8, %r8, 4;
	@%p8 bra 	$L__BB2_11;
	mul.wide.u32 	%rd96, %r25, 4;
	add.s64 	%rd97, %rd2, %rd96;
	ld.global.f32 	%f90, [%rd97];
	mul.wide.u32 	%rd98, %r25, 8;
	add.s64 	%rd99, %rd1, %rd98;
	ld.global.u64 	%rd100, [%rd99];
	cvta.to.global.u64 	%rd101, %rd100;
	mul.wide.s32 	%rd102, %r1, 4;
	add.s64 	%rd103, %rd101, %rd102;
	ld.global.f32 	%f91, [%rd103];
	fma.rn.f32 	%f92, %f90, %f91, %f111;
	ld.global.f32 	%f93, [%rd97+4];
	ld.global.u64 	%rd104, [%rd99+8];
	cvta.to.global.u64 	%rd105, %rd104;
	add.s64 	%rd106, %rd105, %rd102;
	ld.global.f32 	%f94, [%rd106];
	fma.rn.f32 	%f95, %f93, %f94, %f92;
	ld.global.f32 	%f96, [%rd97+8];
	ld.global.u64 	%rd107, [%rd99+16];
	cvta.to.global.u64 	%rd108, %rd107;
	add.s64 	%rd109, %rd108, %rd102;
	ld.global.f32 	%f97, [%rd109];
	fma.rn.f32 	%f98, %f96, %f97, %f95;
	ld.global.f32 	%f99, [%rd97+12];
	ld.global.u64 	%rd110, [%rd99+24];
	cvta.to.global.u64 	%rd111, %rd110;
	add.s64 	%rd112, %rd111, %rd102;
	ld.global.f32 	%f100, [%rd112];
	fma.rn.f32 	%f111, %f99, %f100, %f98;
	add.s32 	%r25, %r25, 4;
$L__BB2_11:
	setp.eq.s32 	%p9, %r11, 0;
	@%p9 bra 	$L__BB2_14;
	mul.wide.u32 	%rd113, %r25, 8;
	add.s64 	%rd125, %rd1, %rd113;
	mul.wide.u32 	%rd114, %r25, 4;
	add.s64 	%rd124, %rd2, %rd114;
	neg.s32 	%r27, %r11;
	mul.wide.s32 	%rd117, %r1, 4;
$L__BB2_13:
	.pragma "nounroll";
	ld.global.f32 	%f101, [%rd124];
	ld.global.u64 	%rd115, [%rd125];
	cvta.to.global.u64 	%rd116, %rd115;
	add.s64 	%rd118, %rd116, %rd117;
	ld.global.f32 	%f102, [%rd118];
	fma.rn.f32 	%f111, %f101, %f102, %f111;
	add.s64 	%rd125, %rd125, 8;
	add.s64 	%rd124, %rd124, 4;
	add.s32 	%r27, %r27, 1;
	setp.ne.s32 	%p10, %r27, 0;
	@%p10 bra 	$L__BB2_13;
$L__BB2_14:
	cvta.to.global.u64 	%rd119, %rd15;
	mul.wide.s32 	%rd120, %r1, 4;
	add.s64 	%rd121, %rd119, %rd120;
	st.global.f32 	[%rd121], %f111;
$L__BB2_15:
	ret;

}
	// .globl	calc_output
.visible .entry calc_output(
	.param .u64 .ptr .align 1 calc_output_param_0,
	.param .u64 .ptr .align 1 calc_output_param_1,
	.param .u32 calc_output_param_2,
	.param .u32 calc_output_param_3
)
{
	.reg .pred 	%p<52>;
	.reg .b32 	%r<79>;
	.reg .b32 	%f<322>;
	.reg .b64 	%rd<34>;

	ld.param.u64 	%rd12, [calc_output_param_0];
	ld.param.u64 	%rd13, [calc_output_param_1];
	ld.param.u32 	%r28, [calc_output_param_2];
	ld.param.u32 	%r29, [calc_output_param_3];
	cvta.to.global.u64 	%rd1, %rd12;
	cvta.to.global.u64 	%rd2, %rd13;
	mov.u32 	%r30, %ntid.x;
	mov.u32 	%r31, %ctaid.x;
	mov.u32 	%r32, %tid.x;
	mad.lo.s32 	%r1, %r30, %r31, %r32;
	setp.eq.s32 	%p1, %r29, 1;
	@%p1 bra 	$L__BB3_4;
	setp.ne.s32 	%p2, %r29, 0;
	@%p2 bra 	$L__BB3_31;
	setp.ge.s32 	%p51, %r1, %r28;
	@%p51 bra 	$L__BB3_31;
	mul.wide.s32 	%rd28, %r1, 4;
	add.s64 	%rd29, %rd2, %rd28;
	ld.global.f32 	%f291, [%rd29];
	fma.rn.f32 	%f292, %f291, 0fBBBB989D, 0f3F000000;
	cvt.sat.f32.f32 	%f293, %f292;
	mov.f32 	%f294, 0f4B400001;
	mov.f32 	%f295, 0f437C0000;
	fma.rm.f32 	%f296, %f293, %f295, %f294;
	add.f32 	%f297, %f296, 0fCB40007F;
	neg.f32 	%f298, %f297;
	fma.rn.f32 	%f299, %f291, 0fBFB8AA3B, %f298;
	fma.rn.f32 	%f300, %f291, 0fB2A57060, %f299;
	mov.b32 	%r68, %f296;
	shl.b32 	%r69, %r68, 23;
	mov.b32 	%f301, %r69;
	ex2.approx.ftz.f32 	%f302, %f300;
	fma.rn.f32 	%f303, %f302, %f301, 0f3F800000;
	rcp.rn.f32 	%f304, %f303;
	add.s64 	%rd30, %rd1, %rd28;
	st.global.f32 	[%rd30], %f304;
	bra.uni 	$L__BB3_31;
$L__BB3_4:
	setp.ge.s32 	%p3, %r1, %r28;
	@%p3 bra 	$L__BB3_31;
	setp.lt.s32 	%p4, %r28, 1;
	mov.f32 	%f312, 0fC7C35000;
	@%p4 bra 	$L__BB3_18;
	and.b32  	%r2, %r28, 15;
	setp.lt.u32 	%p5, %r28, 16;
	mov.f32 	%f312, 0fC7C35000;
	mov.b32 	%r70, 0;
	@%p5 bra 	$L__BB3_9;
	and.b32  	%r70, %r28, 2147483632;
	neg.s32 	%r74, %r70;
	add.s64 	%rd32, %rd2, 32;
	mov.f32 	%f312, 0fC7C35000;
$L__BB3_8:
	.pragma "nounroll";
	ld.global.f32 	%f30, [%rd32+-32];
	setp.lt.f32 	%p6, %f312, %f30;
	selp.f32 	%f31, %f30, %f312, %p6;
	ld.global.f32 	%f32, [%rd32+-28];
	setp.lt.f32 	%p7, %f31, %f32;
	selp.f32 	%f33, %f32, %f31, %p7;
	ld.global.f32 	%f34, [%rd32+-24];
	setp.lt.f32 	%p8, %f33, %f34;
	selp.f32 	%f35, %f34, %f33, %p8;
	ld.global.f32 	%f36, [%rd32+-20];
	setp.lt.f32 	%p9, %f35, %f36;
	selp.f32 	%f37, %f36, %f35, %p9;
	ld.global.f32 	%f38, [%rd32+-16];
	setp.lt.f32 	%p10, %f37, %f38;
	selp.f32 	%f39, %f38, %f37, %p10;
	ld.global.f32 	%f40, [%rd32+-12];
	setp.lt.f32 	%p11, %f39, %f40;
	selp.f32 	%f41, %f40, %f39, %p11;
	ld.global.f32 	%f42, [%rd32+-8];
	setp.lt.f32 	%p12, %f41, %f42;
	selp.f32 	%f43, %f42, %f41, %p12;
	ld.global.f32 	%f44, [%rd32+-4];
	setp.lt.f32 	%p13, %f43, %f44;
	selp.f32 	%f45, %f44, %f43, %p13;
	ld.global.f32 	%f46, [%rd32];
	setp.lt.f32 	%p14, %f45, %f46;
	selp.f32 	%f47, %f46, %f45, %p14;
	ld.global.f32 	%f48, [%rd32+4];
	setp.lt.f32 	%p15, %f47, %f48;
	selp.f32 	%f49, %f48, %f47, %p15;
	ld.global.f32 	%f50, [%rd32+8];
	setp.lt.f32 	%p16, %f49, %f50;
	selp.f32 	%f51, %f50, %f49, %p16;
	ld.global.f32 	%f52, [%rd32+12];
	setp.lt.f32 	%p17, %f51, %f52;
	selp.f32 	%f53, %f52, %f51, %p17;
	ld.global.f32 	%f54, [%rd32+16];
	setp.lt.f32 	%p18, %f53, %f54;
	selp.f32 	%f55, %f54, %f53, %p18;
	ld.global.f32 	%f56, [%rd32+20];
	setp.lt.f32 	%p19, %f55, %f56;
	selp.f32 	%f57, %f56, %f55, %p19;
	ld.global.f32 	%f58, [%rd32+24];
	setp.lt.f32 	%p20, %f57, %f58;
	selp.f32 	%f59, %f58, %f57, %p20;
	ld.global.f32 	%f60, [%rd32+28];
	setp.lt.f32 	%p21, %f59, %f60;
	selp.f32 	%f312, %f60, %f59, %p21;
	add.s32 	%r74, %r74, 16;
	add.s64 	%rd32, %rd32, 64;
	setp.eq.s32 	%p22, %r74, 0;
	@%p22 bra 	$L__BB3_9;
	bra.uni 	$L__BB3_8;
$L__BB3_9:
	setp.eq.s32 	%p23, %r2, 0;
	@%p23 bra 	$L__BB3_18;
	and.b32  	%r6, %r28, 7;
	setp.lt.u32 	%p24, %r2, 8;
	@%p24 bra 	$L__BB3_12;
	mul.wide.u32 	%rd14, %r70, 4;
	add.s64 	%rd15, %rd2, %rd14;
	ld.global.f32 	%f62, [%rd15];
	setp.lt.f32 	%p25, %f312, %f62;
	selp.f32 	%f63, %f62, %f312, %p25;
	ld.global.f32 	%f64, [%rd15+4];
	setp.lt.f32 	%p26, %f63, %f64;
	selp.f32 	%f65, %f64, %f63, %p26;
	ld.global.f32 	%f66, [%rd15+8];
	setp.lt.f32 	%p27, %f65, %f66;
	selp.f32 	%f67, %f66, %f65, %p27;
	ld.global.f32 	%f68, [%rd15+12];
	setp.lt.f32 	%p28, %f67, %f68;
	selp.f32 	%f69, %f68, %f67, %p28;
	ld.global.f32 	%f70, [%rd15+16];
	setp.lt.f32 	%p29, %f69, %f70;
	selp.f32 	%f71, %f70, %f69, %p29;
	ld.global.f32 	%f72, [%rd15+20];
	setp.lt.f32 	%p30, %f71, %f72;
	selp.f32 	%f73, %f72, %f71, %p30;
	ld.global.f32 	%f74, [%rd15+24];
	setp.lt.f32 	%p31, %f73, %f74;
	selp.f32 	%f75, %f74, %f73, %p31;
	ld.global.f32 	%f76, [%rd15+28];
	setp.lt.f32 	%p32, %f75, %f76;
	selp.f32 	%f312, %f76, %f75, %p32;
	add.s32 	%r70, %r70, 8;
$L__BB3_12:
	setp.eq.s32 	%p33, %r6, 0;
	@%p33 bra 	$L__BB3_18;
	and.b32  	%r9, %r28, 3;
	setp.lt.u32 	%p34, %r6, 4;
	@%p34 bra 	$L__BB3_15;
	mul.wide.u32 	%rd16, %r70, 4;
	add.s64 	%rd17, %rd2, %rd16;
	ld.global.f32 	%f78, [%rd17];
	setp.lt.f32 	%p35, %f312, %f78;
	selp.f32 	%f79, %f78, %f312, %p35;
	ld.global.f32 	%f80, [%rd17+4];
	setp.lt.f32 	%p36, %f79, %f80;
	selp.f32 	%f81, %f80, %f79, %p36;
	ld.global.f32 	%f82, [%rd17+8];
	setp.lt.f32 	%p37, %f81, %f82;
	selp.f32 	%f83, %f82, %f81, %p37;
	ld.global.f32 	%f84, [%rd17+12];
	setp.lt.f32 	%p38, %f83, %f84;
	selp.f32 	%f312, %f84, %f83, %p38;
	add.s32 	%r70, %r70, 4;
$L__BB3_15:
	setp.eq.s32 	%p39, %r9, 0;
	@%p39 bra 	$L__BB3_18;
	mul.wide.u32 	%rd18, %r70, 4;
	add.s64 	%rd31, %rd2, %rd18;
	neg.s32 	%r73, %r9;
$L__BB3_17:
	.pragma "nounroll";
	ld.global.f32 	%f85, [%rd31];
	setp.lt.f32 	%p40, %f312, %f85;
	selp.f32 	%f312, %f85, %f312, %p40;
	add.s64 	%rd31, %rd31, 4;
	add.s32 	%r73, %r73, 1;
	setp.ne.s32 	%p41, %r73, 0;
	@%p41 bra 	$L__BB3_17;
$L__BB3_18:
	setp.lt.s32 	%p42, %r28, 1;
	mov.f32 	%f321, 0f00000000;
	@%p42 bra 	$L__BB3_30;
	and.b32  	%r15, %r28, 7;
	setp.lt.u32 	%p43, %r28, 8;
	mov.f32 	%f321, 0f00000000;
	mov.b32 	%r76, 0;
	@%p43 bra 	$L__BB3_22;
	and.b32  	%r76, %r28, 2147483640;
	neg.s32 	%r75, %r76;
	add.s64 	%rd33, %rd2, 16;
	mov.f32 	%f321, 0f00000000;
$L__BB3_21:
	.pragma "nounroll";
	ld.global.f32 	%f90, [%rd33+-16];
	sub.f32 	%f91, %f90, %f312;
	fma.rn.f32 	%f92, %f91, 0f3BBB989D, 0f3F000000;
	cvt.sat.f32.f32 	%f93, %f92;
	mov.f32 	%f94, 0f4B400001;
	mov.f32 	%f95, 0f437C0000;
	fma.rm.f32 	%f96, %f93, %f95, %f94;
	add.f32 	%f97, %f96, 0fCB40007F;
	neg.f32 	%f98, %f97;
	fma.rn.f32 	%f99, %f91, 0f3FB8AA3B, %f98;
	fma.rn.f32 	%f100, %f91, 0f32A57060, %f99;
	mov.b32 	%r35, %f96;
	shl.b32 	%r36, %r35, 23;
	mov.b32 	%f101, %r36;
	ex2.approx.ftz.f32 	%f102, %f100;
	fma.rn.f32 	%f103, %f102, %f101, %f321;
	ld.global.f32 	%f104, [%rd33+-12];
	sub.f32 	%f105, %f104, %f312;
	fma.rn.f32 	%f106, %f105, 0f3BBB989D, 0f3F000000;
	cvt.sat.f32.f32 	%f107, %f106;
	fma.rm.f32 	%f108, %f107, %f95, %f94;
	add.f32 	%f109, %f108, 0fCB40007F;
	neg.f32 	%f110, %f109;
	fma.rn.f32 	%f111, %f105, 0f3FB8AA3B, %f110;
	fma.rn.f32 	%f112, %f105, 0f32A57060, %f111;
	mov.b32 	%r37, %f108;
	shl.b32 	%r38, %r37, 23;
	mov.b32 	%f113, %r38;
	ex2.approx.ftz.f32 	%f114, %f112;
	fma.rn.f32 	%f115, %f114, %f113, %f103;
	ld.global.f32 	%f116, [%rd33+-8];
	sub.f32 	%f117, %f116, %f312;
	fma.rn.f32 	%f118, %f117, 0f3BBB989D, 0f3F000000;
	cvt.sat.f32.f32 	%f119, %f118;
	fma.rm.f32 	%f120, %f119, %f95, %f94;
	add.f32 	%f121, %f120, 0fCB40007F;
	neg.f32 	%f122, %f121;
	fma.rn.f32 	%f123, %f117, 0f3FB8AA3B, %f122;
	fma.rn.f32 	%f124, %f117, 0f32A57060, %f123;
	mov.b32 	%r39, %f120;
	shl.b32 	%r40, %r39, 23;
	mov.b32 	%f125, %r40;
	ex2.approx.ftz.f32 	%f126, %f124;
	fma.rn.f32 	%f127, %f126, %f125, %f115;
	ld.global.f32 	%f128, [%rd33+-4];
	sub.f32 	%f129, %f128, %f312;
	fma.rn.f32 	%f130, %f129, 0f3BBB989D, 0f3F000000;
	cvt.sat.f32.f32 	%f131, %f130;
	fma.rm.f32 	%f132, %f131, %f95, %f94;
	add.f32 	%f133, %f132, 0fCB40007F;
	neg.f32 	%f134, %f133;
	fma.rn.f32 	%f135, %f129, 0f3FB8AA3B, %f134;
	fma.rn.f32 	%f136, %f129, 0f32A57060, %f135;
	mov.b32 	%r41, %f132;
	shl.b32 	%r42, %r41, 23;
	mov.b32 	%f137, %r42;
	ex2.approx.ftz.f32 	%f138, %f136;
	fma.rn.f32 	%f139, %f138, %f137, %f127;
	ld.global.f32 	%f140, [%rd33];
	sub.f32 	%f141, %f140, %f312;
	fma.rn.f32 	%f142, %f141, 0f3BBB989D, 0f3F000000;
	cvt.sat.f32.f32 	%f143, %f142;
	fma.rm.f32 	%f144, %f143, %f95, %f94;
	add.f32 	%f145, %f144, 0fCB40007F;
	neg.f32 	%f146, %f145;
	fma.rn.f32 	%f147, %f141, 0f3FB8AA3B, %f146;
	fma.rn.f32 	%f148, %f141, 0f32A57060, %f147;
	mov.b32 	%r43, %f144;
	shl.b32 	%r44, %r43, 23;
	mov.b32 	%f149, %r44;
	ex2.approx.ftz.f32 	%f150, %f148;
	fma.rn.f32 	%f151, %f150, %f149, %f139;
	ld.global.f32 	%f152, [%rd33+4];
	sub.f32 	%f153, %f152, %f312;
	fma.rn.f32 	%f154, %f153, 0f3BBB989D, 0f3F000000;
	cvt.sat.f32.f32 	%f155, %f154;
	fma.rm.f32 	%f156, %f155, %f95, %f94;
	add.f32 	%f157, %f156, 0fCB40007F;
	neg.f32 	%f158, %f157;
	fma.rn.f32 	%f159, %f153, 0f3FB8AA3B, %f158;
	fma.rn.f32 	%f160, %f153, 0f32A57060, %f159;
	mov.b32 	%r45, %f156;
	shl.b32 	%r46, %r45, 23;
	mov.b32 	%f161, %r46;
	ex2.approx.ftz.f32 	%f162, %f160;
	fma.rn.f32 	%f163, %f162, %f161, %f151;
	ld.global.f32 	%f164, [%rd33+8];
	sub.f32 	%f165, %f164, %f312;
	fma.rn.f32 	%f166, %f165, 0f3BBB989D, 0f3F000000;
	cvt.sat.f32.f32 	%f167, %f166;
	fma.rm.f32 	%f168, %f167, %f95, %f94;
	add.f32 	%f169, %f168, 0fCB40007F;
	neg.f32 	%f170, %f169;
	fma.rn.f32 	%f171, %f165, 0f3FB8AA3B, %f170;
	fma.rn.f32 	%f172, %f165, 0f32A57060, %f171;
	mov.b32 	%r47, %f168;
	shl.b32 	%r48, %r47, 23;
	mov.b32 	%f173, %r48;
	ex2.approx.ftz.f32 	%f174, %f172;
	fma.rn.f32 	%f175, %f174, %f173, %f163;
	ld.global.f32 	%f176, [%rd33+12];
	sub.f32 	%f177, %f176, %f312;
	fma.rn.f32 	%f178, %f177, 0f3BBB989D, 0f3F000000;
	cvt.sat.f32.f32 	%f179, %f178;
	fma.rm.f32 	%f180, %f179, %f95, %f94;
	add.f32 	%f181, %f180, 0fCB40007F;
	neg.f32 	%f182, %f181;
	fma.rn.f32 	%f183, %f177, 0f3FB8AA3B, %f182;
	fma.rn.f32 	%f184, %f177, 0f32A57060, %f183;
	mov.b32 	%r49, %f180;
	shl.b32 	%r50, %r49, 23;
	mov.b32 	%f185, %r50;
	ex2.approx.ftz.f32 	%f186, %f184;
	fma.rn.f32 	%f321, %f186, %f185, %f175;
	add.s32 	%r75, %r75, 8;
	add.s64 	%rd33, %rd33, 32;
	setp.ne.s32 	%p44, %r75, 0;
	@%p44 bra 	$L__BB3_21;
$L__BB3_22:
	setp.eq.s32 	%p45, %r15, 0;
	@%p45 bra 	$L__BB3_30;
	and.b32  	%r23, %r28, 3;
	setp.lt.u32 	%p46, %r15, 4;
	@%p46 bra 	$L__BB3_25;
	mul.wide.u32 	%rd19, %r76, 4;
	add.s64 	%rd20, %rd2, %rd19;
	ld.global.f32 	%f188, [%rd20];
	sub.f32 	%f189, %f188, %f312;
	fma.rn.f32 	%f190, %f189, 0f3BBB989D, 0f3F000000;
	cvt.sat.f32.f32 	%f191, %f190;
	mov.f32 	%f192, 0f4B400001;
	mov.f32 	%f193, 0f437C0000;
	fma.rm.f32 	%f194, %f191, %f193, %f192;
	add.f32 	%f195, %f194, 0fCB40007F;
	neg.f32 	%f196, %f195;
	fma.rn.f32 	%f197, %f189, 0f3FB8AA3B, %f196;
	fma.rn.f32 	%f198, %f189, 0f32A57060, %f197;
	mov.b32 	%r51, %f194;
	shl.b32 	%r52, %r51, 23;
	mov.b32 	%f199, %r52;
	ex2.approx.ftz.f32 	%f200, %f198;
	fma.rn.f32 	%f201, %f200, %f199, %f321;
	ld.global.f32 	%f202, [%rd20+4];
	sub.f32 	%f203, %f202, %f312;
	fma.rn.f32 	%f204, %f203, 0f3BBB989D, 0f3F000000;
	cvt.sat.f32.f32 	%f205, %f204;
	fma.rm.f32 	%f206, %f205, %f193, %f192;
	add.f32 	%f207, %f206, 0fCB40007F;
	neg.f32 	%f208, %f207;
	fma.rn.f32 	%f209, %f203, 0f3FB8AA3B, %f208;
	fma.rn.f32 	%f210, %f203, 0f32A57060, %f209;
	mov.b32 	%r53, %f206;
	shl.b32 	%r54, %r53, 23;
	mov.b32 	%f211, %r54;
	ex2.approx.ftz.f32 	%f212, %f210;
	fma.rn.f32 	%f213, %f212, %f211, %f201;
	ld.global.f32 	%f214, [%rd20+8];
	sub.f32 	%f215, %f214, %f312;
	fma.rn.f32 	%f216, %f215, 0f3BBB989D, 0f3F000000;
	cvt.sat.f32.f32 	%f217, %f216;
	fma.rm.f32 	%f218, %f217, %f193, %f192;
	add.f32 	%f219, %f218, 0fCB40007F;
	neg.f32 	%f220, %f219;
	fma.rn.f32 	%f221, %f215, 0f3FB8AA3B, %f220;
	fma.rn.f32 	%f222, %f215, 0f32A57060, %f221;
	mov.b32 	%r55, %f218;
	shl.b32 	%r56, %r55, 23;
	mov.b32 	%f223, %r56;
	ex2.approx.ftz.f32 	%f224, %f222;
	fma.rn.f32 	%f225, %f224, %f223, %f213;
	ld.global.f32 	%f226, [%rd20+12];
	sub.f32 	%f227, %f226, %f312;
	fma.rn.f32 	%f228, %f227, 0f3BBB989D, 0f3F000000;
	cvt.sat.f32.f32 	%f229, %f228;
	fma.rm.f32 	%f230, %f229, %f193, %f192;
	add.f32 	%f231, %f230, 0fCB40007F;
	neg.f32 	%f232, %f231;
	fma.rn.f32 	%f233, %f227, 0f3FB8AA3B, %f232;
	fma.rn.f32 	%f234, %f227, 0f32A57060, %f233;
	mov.b32 	%r57, %f230;
	shl.b32 	%r58, %r57, 23;
	mov.b32 	%f235, %r58;
	ex2.approx.ftz.f32 	%f236, %f234;
	fma.rn.f32 	%f321, %f236, %f235, %f225;
	add.s32 	%r76, %r76, 4;
$L__BB3_25:
	setp.eq.s32 	%p47, %r23, 0;
	@%p47 bra 	$L__BB3_30;
	setp.eq.s32 	%p48, %r23, 1;
	@%p48 bra 	$L__BB3_28;
	mul.wide.u32 	%rd21, %r76, 4;
	add.s64 	%rd22, %rd2, %rd21;
	ld.global.f32 	%f238, [%rd22];
	sub.f32 	%f239, %f238, %f312;
	fma.rn.f32 	%f240, %f239, 0f3BBB989D, 0f3F000000;
	cvt.sat.f32.f32 	%f241, %f240;
	mov.f32 	%f242, 0f4B400001;
	mov.f32 	%f243, 0f437C0000;
	fma.rm.f32 	%f244, %f241, %f243, %f242;
	add.f32 	%f245, %f244, 0fCB40007F;
	neg.f32 	%f246, %f245;
	fma.rn.f32 	%f247, %f239, 0f3FB8AA3B, %f246;
	fma.rn.f32 	%f248, %f239, 0f32A57060, %f247;
	mov.b32 	%r59, %f244;
	shl.b32 	%r60, %r59, 23;
	mov.b32 	%f249, %r60;
	ex2.approx.ftz.f32 	%f250, %f248;
	fma.rn.f32 	%f251, %f250, %f249, %f321;
	ld.global.f32 	%f252, [%rd22+4];
	sub.f32 	%f253, %f252, %f312;
	fma.rn.f32 	%f254, %f253, 0f3BBB989D, 0f3F000000;
	cvt.sat.f32.f32 	%f255, %f254;
	fma.rm.f32 	%f256, %f255, %f243, %f242;
	add.f32 	%f257, %f256, 0fCB40007F;
	neg.f32 	%f258, %f257;
	fma.rn.f32 	%f259, %f253, 0f3FB8AA3B, %f258;
	fma.rn.f32 	%f260, %f253, 0f32A57060, %f259;
	mov.b32 	%r61, %f256;
	shl.b32 	%r62, %r61, 23;
	mov.b32 	%f261, %r62;
	ex2.approx.ftz.f32 	%f262, %f260;
	fma.rn.f32 	%f321, %f262, %f261, %f251;
	add.s32 	%r76, %r76, 2;
$L__BB3_28:
	and.b32  	%r63, %r28, 1;
	setp.eq.b32 	%p49, %r63, 1;
	not.pred 	%p50, %p49;
	@%p50 bra 	$L__BB3_30;
	mul.wide.u32 	%rd23, %r76, 4;
	add.s64 	%rd24, %rd2, %rd23;
	ld.global.f32 	%f263, [%rd24];
	sub.f32 	%f264, %f263, %f312;
	fma.rn.f32 	%f265, %f264, 0f3BBB989D, 0f3F000000;
	cvt.sat.f32.f32 	%f266, %f265;
	mov.f32 	%f267, 0f4B400001;
	mov.f32 	%f268, 0f437C0000;
	fma.rm.f32 	%f269, %f266, %f268, %f267;
	add.f32 	%f270, %f269, 0fCB40007F;
	neg.f32 	%f271, %f270;
	fma.rn.f32 	%f272, %f264, 0f3FB8AA3B, %f271;
	fma.rn.f32 	%f273, %f264, 0f32A57060, %f272;
	mov.b32 	%r64, %f269;
	shl.b32 	%r65, %r64, 23;
	mov.b32 	%f274, %r65;
	ex2.approx.ftz.f32 	%f275, %f273;
	fma.rn.f32 	%f321, %f275, %f274, %f321;
$L__BB3_30:
	mul.wide.s32 	%rd25, %r1, 4;
	add.s64 	%rd26, %rd2, %rd25;
	ld.global.f32 	%f276, [%rd26];
	sub.f32 	%f277, %f276, %f312;
	fma.rn.f32 	%f278, %f277, 0f3BBB989D, 0f3F000000;
	cvt.sat.f32.f32 	%f279, %f278;
	mov.f32 	%f280, 0f4B400001;
	mov.f32 	%f281, 0f437C0000;
	fma.rm.f32 	%f282, %f279, %f281, %f280;
	add.f32 	%f283, %f282, 0fCB40007F;
	neg.f32 	%f284, %f283;
	fma.rn.f32 	%f285, %f277, 0f3FB8AA3B, %f284;
	fma.rn.f32 	%f286, %f277, 0f32A57060, %f285;
	mov.b32 	%r66, %f282;
	shl.b32 	%r67, %r66, 23;
	mov.b32 	%f287, %r67;
	ex2.approx.ftz.f32 	%f288, %f286;
	mul.f32 	%f289, %f288, %f287;
	div.rn.f32 	%f290, %f289, %f321;
	add.s64 	%rd27, %rd1, %rd25;
	st.global.f32 	[%rd27], %f290;
$L__BB3_31:
	ret;

}
	// .globl	loss_derivative
.visible .entry loss_derivative(
	.param .u64 .ptr .align 1 loss_derivative_param_0,
	.param .u64 .ptr .align 1 loss_derivative_param_1,
	.param .u64 .ptr .align 1 loss_derivative_param_2,
	.param .u32 loss_derivative_param_3
)
{
	.reg .pred 	%p<2>;
	.reg .b32 	%r<6>;
	.reg .b32 	%f<4>;
	.reg .b64 	%rd<11>;

	ld.param.u64 	%rd1, [loss_derivative_param_0];
	ld.param.u64 	%rd2, [loss_derivative_param_1];
	ld.param.u64 	%rd3, [loss_derivative_param_2];
	ld.param.u32 	%r2, [loss_derivative_param_3];
	mov.u32 	%r3, %ntid.x;
	mov.u32 	%r4, %ctaid.x;
	mov.u32 	%r5, %tid.x;
	mad.lo.s32 	%r1, %r3, %r4, %r5;
	setp.ge.s32 	%p1, %r1, %r2;
	@%p1 bra 	$L__BB4_2;
	cvta.to.global.u64 	%rd4, %rd3;
	cvta.to.global.u64 	%rd5, %rd2;
	cvta.to.global.u64 	%rd6, %rd1;
	mul.wide.s32 	%rd7, %r1, 4;
	add.s64 	%rd8, %rd4, %rd7;
	ld.global.f32 	%f1, [%rd8];
	add.s64 	%rd9, %rd5, %rd7;
	ld.global.f32 	%f2, [%rd9];
	sub.f32 	%f3, %f1, %f2;
	add.s64 	%rd10, %rd6, %rd7;
	st.global.f32 	[%rd10], %f3;
$L__BB4_2:
	ret;

}
	// .globl	calc_deriv_b_kernel
.visible .entry calc_deriv_b_kernel(
	.param .u64 .ptr .align 1 calc_deriv_b_kernel_param_0,
	.param .u64 .ptr .align 1 calc_deriv_b_kernel_param_1,
	.param .u64 .ptr .align 1 calc_deriv_b_kernel_param_2,
	.param .u64 .ptr .align 1 calc_deriv_b_kernel_param_3,
	.param .u32 calc_deriv_b_kernel_param_4,
	.param .u32 calc_deriv_b_kernel_param_5
)
{
	.reg .pred 	%p<11>;
	.reg .b32 	%r<28>;
	.reg .b32 	%f<117>;
	.reg .b64 	%rd<39>;

	ld.param.u64 	%rd15, [calc_deriv_b_kernel_param_0];
	ld.param.u64 	%rd16, [calc_deriv_b_kernel_param_1];
	ld.param.u64 	%rd17, [calc_deriv_b_kernel_param_2];
	ld.param.u64 	%rd18, [calc_deriv_b_kernel_param_3];
	ld.param.u32 	%r18, [calc_deriv_b_kernel_param_4];
	ld.param.u32 	%r17, [calc_deriv_b_kernel_param_5];
	cvta.to.global.u64 	%rd1, %rd18;
	mov.u32 	%r19, %ntid.x;
	mov.u32 	%r20, %ctaid.x;
	mov.u32 	%r21, %tid.x;
	mad.lo.s32 	%r1, %r19, %r20, %r21;
	setp.ge.s32 	%p1, %r1, %r18;
	@%p1 bra 	$L__BB5_15;
	setp.lt.s32 	%p2, %r17, 1;
	mov.f32 	%f116, 0f00000000;
	@%p2 bra 	$L__BB5_14;
	cvta.to.global.u64 	%rd19, %rd16;
	mul.wide.s32 	%rd20, %r1, 8;
	add.s64 	%rd21, %rd19, %rd20;
	ld.global.u64 	%rd22, [%rd21];
	cvta.to.global.u64 	%rd2, %rd22;
	and.b32  	%r2, %r17, 15;
	setp.lt.u32 	%p3, %r17, 16;
	mov.f32 	%f116, 0f00000000;
	mov.b32 	%r25, 0;
	@%p3 bra 	$L__BB5_5;
	and.b32  	%r25, %r17, 2147483632;
	neg.s32 	%r23, %r25;
	add.s64 	%rd36, %rd1, 32;
	add.s64 	%rd35, %rd2, 32;
	mov.f32 	%f116, 0f00000000;
$L__BB5_4:
	.pragma "nounroll";
	ld.global.f32 	%f18, [%rd35+-32];
	ld.global.f32 	%f19, [%rd36+-32];
	fma.rn.f32 	%f20, %f18, %f19, %f116;
	ld.global.f32 	%f21, [%rd35+-28];
	ld.global.f32 	%f22, [%rd36+-28];
	fma.rn.f32 	%f23, %f21, %f22, %f20;
	ld.global.f32 	%f24, [%rd35+-24];
	ld.global.f32 	%f25, [%rd36+-24];
	fma.rn.f32 	%f26, %f24, %f25, %f23;
	ld.global.f32 	%f27, [%rd35+-20];
	ld.global.f32 	%f28, [%rd36+-20];
	fma.rn.f32 	%f29, %f27, %f28, %f26;
	ld.global.f32 	%f30, [%rd35+-16];
	ld.global.f32 	%f31, [%rd36+-16];
	fma.rn.f32 	%f32, %f30, %f31, %f29;
	ld.global.f32 	%f33, [%rd35+-12];
	ld.global.f32 	%f34, [%rd36+-12];
	fma.rn.f32 	%f35, %f33, %f34, %f32;
	ld.global.f32 	%f36, [%rd35+-8];
	ld.global.f32 	%f37, [%rd36+-8];
	fma.rn.f32 	%f38, %f36, %f37, %f35;
	ld.global.f32 	%f39, [%rd35+-4];
	ld.global.f32 	%f40, [%rd36+-4];
	fma.rn.f32 	%f41, %f39, %f40, %f38;
	ld.global.f32 	%f42, [%rd35];
	ld.global.f32 	%f43, [%rd36];
	fma.rn.f32 	%f44, %f42, %f43, %f41;
	ld.global.f32 	%f45, [%rd35+4];
	ld.global.f32 	%f46, [%rd36+4];
	fma.rn.f32 	%f47, %f45, %f46, %f44;
	ld.global.f32 	%f48, [%rd35+8];
	ld.global.f32 	%f49, [%rd36+8];
	fma.rn.f32 	%f50, %f48, %f49, %f47;
	ld.global.f32 	%f51, [%rd35+12];
	ld.global.f32 	%f52, [%rd36+12];
	fma.rn.f32 	%f53, %f51, %f52, %f50;
	ld.global.f32 	%f54, [%rd35+16];
	ld.global.f32 	%f55, [%rd36+16];
	fma.rn.f32 	%f56, %f54, %f55, %f53;
	ld.global.f32 	%f57, [%rd35+20];
	ld.global.f32 	%f58, [%rd36+20];
	fma.rn.f32 	%f59, %f57, %f58, %f56;
	ld.global.f32 	%f60, [%rd35+24];
	ld.global.f32 	%f61, [%rd36+24];
	fma.rn.f32 	%f62, %f60, %f61, %f59;
	ld.global.f32 	%f63, [%rd35+28];
	ld.global.f32 	%f64, [%rd36+28];
	fma.rn.f32 	%f116, %f63, %f64, %f62;
	add.s32 	%r23, %r23, 16;
	add.s64 	%rd36, %rd36, 64;
	add.s64 	%rd35, %rd35, 64;
	setp.ne.s32 	%p4, %r23, 0;
	@%p4 bra 	$L__BB5_4;
$L__BB5_5:
	setp.eq.s32 	%p5, %r2, 0;
	@%p5 bra 	$L__BB5_14;
	and.b32  	%r8, %r17, 7;
	setp.lt.u32 	%p6, %r2, 8;
	@%p6 bra 	$L__BB5_8;
	mul.wide.u32 	%rd23, %r25, 4;
	add.s64 	%rd24, %rd2, %rd23;
	ld.global.f32 	%f66, [%rd24];
	add.s64 	%rd25, %rd1, %rd23;
	ld.global.f32 	%f67, [%rd25];
	fma.rn.f32 	%f68, %f66, %f67, %f116;
	ld.global.f32 	%f69, [%rd24+4];
	ld.global.f32 	%f70, [%rd25+4];
	fma.rn.f32 	%f71, %f69, %f70, %f68;
	ld.global.f32 	%f72, [%rd24+8];
	ld.global.f32 	%f73, [%rd25+8];
	fma.rn.f32 	%f74, %f72, %f73, %f71;
	ld.global.f32 	%f75, [%rd24+12];
	ld.global.f32 	%f76, [%rd25+12];
	fma.rn.f32 	%f77, %f75, %f76, %f74;
	ld.global.f32 	%f78, [%rd24+16];
	ld.global.f32 	%f79, [%rd25+16];
	fma.rn.f32 	%f80, %f78, %f79, %f77;
	ld.global.f32 	%f81, [%rd24+20];
	ld.global.f32 	%f82, [%rd25+20];
	fma.rn.f32 	%f83, %f81, %f82, %f80;
	ld.global.f32 	%f84, [%rd24+24];
	ld.global.f32 	%f85, [%rd25+24];
	fma.rn.f32 	%f86, %f84, %f85, %f83;
	ld.global.f32 	%f87, [%rd24+28];
	ld.global.f32 	%f88, [%rd25+28];
	fma.rn.f32 	%f116, %f87, %f88, %f86;
	add.s32 	%r25, %r25, 8;
$L__BB5_8:
	setp.eq.s32 	%p7, %r8, 0;
	@%p7 bra 	$L__BB5_14;
	and.b32  	%r11, %r17, 3;
	setp.lt.u32 	%p8, %r8, 4;
	@%p8 bra 	$L__BB5_11;
	mul.wide.u32 	%rd26, %r25, 4;
	add.s64 	%rd27, %rd2, %rd26;
	ld.global.f32 	%f90, [%rd27];
	add.s64 	%rd28, %rd1, %rd26;
	ld.global.f32 	%f91, [%rd28];
	fma.rn.f32 	%f92, %f90, %f91, %f116;
	ld.global.f32 	%f93, [%rd27+4];
	ld.global.f32 	%f94, [%rd28+4];
	fma.rn.f32 	%f95, %f93, %f94, %f92;
	ld.global.f32 	%f96, [%rd27+8];
	ld.global.f32 	%f97, [%rd28+8];
	fma.rn.f32 	%f98, %f96, %f97, %f95;
	ld.global.f32 	%f99, [%rd27+12];
	ld.global.f32 	%f100, [%rd28+12];
	fma.rn.f32 	%f116, %f99, %f100, %f98;
	add.s32 	%r25, %r25, 4;
$L__BB5_11:
	setp.eq.s32 	%p9, %r11, 0;
	@%p9 bra 	$L__BB5_14;
	mul.wide.u32 	%rd29, %r25, 4;
	add.s64 	%rd38, %rd1, %rd29;
	add.s64 	%rd37, %rd2, %rd29;
	neg.s32 	%r27, %r11;
$L__BB5_13:
	.pragma "nounroll";
	ld.global.f32 	%f101, [%rd37];
	ld.global.f32 	%f102, [%rd38];
	fma.rn.f32 	%f116, %f101, %f102, %f116;
	add.s64 	%rd38, %rd38, 4;
	add.s64 	%rd37, %rd37, 4;
	add.s32 	%r27, %r27, 1;
	setp.ne.s32 	%p10, %r27, 0;
	@%p10 bra 	$L__BB5_13;
$L__BB5_14:
	cvta.to.global.u64 	%rd30, %rd17;
	mul.wide.s32 	%rd31, %r1, 4;
	add.s64 	%rd32, %rd30, %rd31;
	ld.global.f32 	%f103, [%rd32];
	mov.f32 	%f104, 0f3F800000;
	sub.f32 	%f105, %f104, %f103;
	mul.f32 	%f106, %f103, %f105;
	mul.f32 	%f107, %f116, %f106;
	cvta.to.global.u64 	%rd33, %rd15;
	add.s64 	%rd34, %rd33, %rd31;
	st.global.f32 	[%rd34], %f107;
$L__BB5_15:
	ret;

}
	// .globl	calc_deriv_w_kernel
.visible .entry calc_deriv_w_kernel(
	.param .u64 .ptr .align 1 calc_deriv_w_kernel_param_0,
	.param .u64 .ptr .align 1 calc_deriv_w_kernel_param_1,
	.param .u32 calc_deriv_w_kernel_param_2,
	.param .u64 .ptr .align 1 calc_deriv_w_kernel_param_3,
	.param .u32 calc_deriv_w_kernel_param_4
)
{
	.reg .pred 	%p<4>;
	.reg .b32 	%r<13>;
	.reg .b32 	%f<4>;
	.reg .b64 	%rd<16>;

	ld.param.u64 	%rd1, [calc_deriv_w_kernel_param_0];
	ld.param.u64 	%rd2, [calc_deriv_w_kernel_param_1];
	ld.param.u32 	%r3, [calc_deriv_w_kernel_param_2];
	ld.param.u64 	%rd3, [calc_deriv_w_kernel_param_3];
	ld.param.u32 	%r4, [calc_deriv_w_kernel_param_4];
	mov.u32 	%r6, %ntid.x;
	mov.u32 	%r7, %ctaid.x;
	mov.u32 	%r8, %tid.x;
	mad.lo.s32 	%r1, %r6, %r7, %r8;
	mov.u32 	%r9, %ntid.y;
	mov.u32 	%r10, %ctaid.y;
	mov.u32 	%r11, %tid.y;
	mad.lo.s32 	%r12, %r9, %r10, %r11;
	setp.ge.s32 	%p1, %r1, %r3;
	setp.ge.s32 	%p2, %r12, %r4;
	or.pred  	%p3, %p1, %p2;
	@%p3 bra 	$L__BB6_2;
	cvta.to.global.u64 	%rd4, %rd2;
	cvta.to.global.u64 	%rd5, %rd3;
	cvta.to.global.u64 	%rd6, %rd1;
	mul.wide.s32 	%rd7, %r1, 4;
	add.s64 	%rd8, %rd4, %rd7;
	ld.global.f32 	%f1, [%rd8];
	mul.wide.u32 	%rd9, %r12, 4;
	add.s64 	%rd10, %rd5, %rd9;
	ld.global.f32 	%f2, [%rd10];
	mul.f32 	%f3, %f1, %f2;
	mul.wide.s32 	%rd11, %r1, 8;
	add.s64 	%rd12, %rd6, %rd11;
	ld.global.u64 	%rd13, [%rd12];
	cvta.to.global.u64 	%rd14, %rd13;
	add.s64 	%rd15, %rd14, %rd9;
	st.global.f32 	[%rd15], %f3;
$L__BB6_2:
	ret;

}
	// .globl	vec_add_2d
.visible .entry vec_add_2d(
	.param .u64 .ptr .align 1 vec_add_2d_param_0,
	.param .u64 .ptr .align 1 vec_add_2d_param_1,
	.param .u32 vec_add_2d_param_2,
	.param .u32 vec_add_2d_param_3
)
{
	.reg .pred 	%p<4>;
	.reg .b32 	%r<13>;
	.reg .b32 	%f<4>;
	.reg .b64 	%rd<15>;

	ld.param.u64 	%rd1, [vec_add_2d_param_0];
	ld.param.u64 	%rd2, [vec_add_2d_param_1];
	ld.param.u32 	%r3, [vec_add_2d_param_2];
	ld.param.u32 	%r4, [vec_add_2d_param_3];
	mov.u32 	%r6, %ntid.x;
	mov.u32 	%r7, %ctaid.x;
	mov.u32 	%r8, %tid.x;
	mad.lo.s32 	%r1, %r6, %r7, %r8;
	mov.u32 	%r9, %ntid.y;
	mov.u32 	%r10, %ctaid.y;
	mov.u32 	%r11, %tid.y;
	mad.lo.s32 	%r12, %r9, %r10, %r11;
	setp.ge.s32 	%p1, %r1, %r3;
	setp.ge.s32 	%p2, %r12, %r4;
	or.pred  	%p3, %p1, %p2;
	@%p3 bra 	$L__BB7_2;
	cvta.to.global.u64 	%rd3, %rd2;
	cvta.to.global.u64 	%rd4, %rd1;
	mul.wide.s32 	%rd5, %r1, 8;
	add.s64 	%rd6, %rd3, %rd5;
	ld.global.u64 	%rd7, [%rd6];
	cvta.to.global.u64 	%rd8, %rd7;
	mul.wide.u32 	%rd9, %r12, 4;
	add.s64 	%rd10, %rd8, %rd9;
	ld.global.f32 	%f1, [%rd10];
	add.s64 	%rd11, %rd4, %rd5;
	ld.global.u64 	%rd12, [%rd11];
	cvta.to.global.u64 	%rd13, %rd12;
	add.s64 	%rd14, %rd13, %rd9;
	ld.global.f32 	%f2, [%rd14];
	add.f32 	%f3, %f1, %f2;
	st.global.f32 	[%rd14], %f3;
$L__BB7_2:
	ret;

}
	// .globl	vec_add_1d
.visible .entry vec_add_1d(
	.param .u64 .ptr .align 1 vec_add_1d_param_0,
	.param .u64 .ptr .align 1 vec_add_1d_param_1,
	.param .u32 vec_add_1d_param_2
)
{
	.reg .pred 	%p<2>;
	.reg .b32 	%r<6>;
	.reg .b32 	%f<4>;
	.reg .b64 	%rd<8>;

	ld.param.u64 	%rd1, [vec_add_1d_param_0];
	ld.param.u64 	%rd2, [vec_add_1d_param_1];
	ld.param.u32 	%r2, [vec_add_1d_param_2];
	mov.u32 	%r3, %ntid.x;
	mov.u32 	%r4, %ctaid.x;
	mov.u32 	%r5, %tid.x;
	mad.lo.s32 	%r1, %r3, %r4, %r5;
	setp.ge.s32 	%p1, %r1, %r2;
	@%p1 bra 	$L__BB8_2;
	cvta.to.global.u64 	%rd3, %rd2;
	cvta.to.global.u64 	%rd4, %rd1;
	mul.wide.s32 	%rd5, %r1, 4;
	add.s64 	%rd6, %rd3, %rd5;
	ld.global.f32 	%f1, [%rd6];
	add.s64 	%rd7, %rd4, %rd5;
	ld.global.f32 	%f2, [%rd7];
	add.f32 	%f3, %f1, %f2;
	st.global.f32 	[%rd7], %f3;
$L__BB8_2:
	ret;

}
	// .globl	learn_2d
.visible .entry learn_2d(
	.param .u64 .ptr .align 1 learn_2d_param_0,
	.param .u64 .ptr .align 1 learn_2d_param_1,
	.param .f32 learn_2d_param_2,
	.param .u32 learn_2d_param_3,
	.param .u32 learn_2d_param_4,
	.param .f32 learn_2d_param_5
)
{
	.reg .pred 	%p<4>;
	.reg .b32 	%r<13>;
	.reg .b32 	%f<8>;
	.reg .b64 	%rd<15>;

	ld.param.u64 	%rd1, [learn_2d_param_0];
	ld.param.u64 	%rd2, [learn_2d_param_1];
	ld.param.f32 	%f1, [learn_2d_param_2];
	ld.param.u32 	%r3, [learn_2d_param_3];
	ld.param.u32 	%r4, [learn_2d_param_4];
	ld.param.f32 	%f2, [learn_2d_param_5];
	mov.u32 	%r6, %ntid.x;
	mov.u32 	%r7, %ctaid.x;
	mov.u32 	%r8, %tid.x;
	mad.lo.s32 	%r1, %r6, %r7, %r8;
	mov.u32 	%r9, %ntid.y;
	mov.u32 	%r10, %ctaid.y;
	mov.u32 	%r11, %tid.y;
	mad.lo.s32 	%r12, %r9, %r10, %r11;
	setp.ge.s32 	%p1, %r1, %r3;
	setp.ge.s32 	%p2, %r12, %r4;
	or.pred  	%p3, %p1, %p2;
	@%p3 bra 	$L__BB9_2;
	cvta.to.global.u64 	%rd3, %rd2;
	cvta.to.global.u64 	%rd4, %rd1;
	mul.wide.s32 	%rd5, %r1, 8;
	add.s64 	%rd6, %rd3, %rd5;
	ld.global.u64 	%rd7, [%rd6];
	cvta.to.global.u64 	%rd8, %rd7;
	mul.wide.u32 	%rd9, %r12, 4;
	add.s64 	%rd10, %rd8, %rd9;
	ld.global.f32 	%f3, [%rd10];
	mul.f32 	%f4, %f1, %f3;
	div.rn.f32 	%f5, %f4, %f2;
	add.s64 	%rd11, %rd4, %rd5;
	ld.global.u64 	%rd12, [%rd11];
	cvta.to.global.u64 	%rd13, %rd12;
	add.s64 	%rd14, %rd13, %rd9;
	ld.global.f32 	%f6, [%rd14];
	sub.f32 	%f7, %f6, %f5;
	st.global.f32 	[%rd14], %f7;
$L__BB9_2:
	ret;

}
	// .globl	learn_1d
.visible .entry learn_1d(
	.param .u64 .ptr .align 1 learn_1d_param_0,
	.param .u64 .ptr .align 1 learn_1d_param_1,
	.param .f32 learn_1d_param_2,
	.param .u32 learn_1d_param_3,
	.param .f32 learn_1d_param_4
)
{
	.reg .pred 	%p<2>;
	.reg .b32 	%r<6>;
	.reg .b32 	%f<8>;
	.reg .b64 	%rd<8>;

	ld.param.u64 	%rd1, [learn_1d_param_0];
	ld.param.u64 	%rd2, [learn_1d_param_1];
	ld.param.f32 	%f1, [learn_1d_param_2];
	ld.param.u32 	%r2, [learn_1d_param_3];
	ld.param.f32 	%f2, [learn_1d_param_4];
	mov.u32 	%r3, %ntid.x;
	mov.u32 	%r4, %ctaid.x;
	mov.u32 	%r5, %tid.x;
	mad.lo.s32 	%r1, %r3, %r4, %r5;
	setp.ge.s32 	%p1, %r1, %r2;
	@%p1 bra 	$L__BB10_2;
	cvta.to.global.u64 	%rd3, %rd2;
	cvta.to.global.u64 	%rd4, %rd1;
	mul.wide.s32 	%rd5, %r1, 4;
	add.s64 	%rd6, %rd3, %rd5;
	ld.global.f32 	%f3, [%rd6];
	mul.f32 	%f4, %f1, %f3;
	div.rn.f32 	%f5, %f4, %f2;
	add.s64 	%rd7, %rd4, %rd5;
	ld.global.f32 	%f6, [%rd7];
	sub.f32 	%f7, %f6, %f5;
	st.global.f32 	[%rd7], %f7;
$L__BB10_2:
	ret;

}


// ===== COMPILED SASS (sm_100) =====

	.target	sm_100

	.elftype	@"ET_EXEC"


//--------------------- .note.nv.tkinfo           --------------------------
	.section	.note.nv.tkinfo,"",@"SHT_NOTE"
	.sectionflags	@"SHF_NOTE_NV_TKINFO"
	.tkinfo
        /*0018*/ 	.word	0x00000002
        /*0030*/ 	.string	""
        /*0030*/ 	.string	"ptxas"
        /*0030*/ 	.string	"Cuda compilation tools, release 13.0, V13.0.88"
        /*0030*/ 	.string	"Build cuda_13.0.r13.0/compiler.36424714_0"
        /*0030*/ 	.string	"-arch sm_100 -m 64 "



//--------------------- .note.nv.cuinfo           --------------------------
	.section	.note.nv.cuinfo,"",@"SHT_NOTE"
	.sectionflags	@"SHF_NOTE_NV_CUINFO"
        /*0018*/ 	.short	0x0002
        /*001a*/ 	.short	0x0064
        /*001c*/ 	.short	0x0082
	.zero		2


//--------------------- .nv.info                  --------------------------
	.section	.nv.info,"",@"SHT_CUDA_INFO"
	.align	4


	//----- nvinfo : EIATTR_REGCOUNT
	.align		4
        /*0000*/ 	.byte	0x04, 0x2f
        /*0002*/ 	.short	(.L_1 - .L_0)
	.align		4
.L_0:
        /*0004*/ 	.word	index@(clear1D)
        /*0008*/ 	.word	0x00000008


	//----- nvinfo : EIATTR_FRAME_SIZE
	.align		4
.L_1:
        /*000c*/ 	.byte	0x04, 0x11
        /*000e*/ 	.short	(.L_3 - .L_2)
	.align		4
.L_2:
        /*0010*/ 	.word	index@(clear1D)
        /*0014*/ 	.word	0x00000000


	//----- nvinfo : EIATTR_REGCOUNT
	.align		4
.L_3:
        /*0018*/ 	.byte	0x04, 0x2f
        /*001a*/ 	.short	(.L_5 - .L_4)
	.align		4
.L_4:
        /*001c*/ 	.word	index@(clear2D)
        /*0020*/ 	.word	0x0000000a


	//----- nvinfo : EIATTR_FRAME_SIZE
	.align		4
.L_5:
        /*0024*/ 	.byte	0x04, 0x11
        /*0026*/ 	.short	(.L_7 - .L_6)
	.align		4
.L_6:
        /*0028*/ 	.word	index@(clear2D)
        /*002c*/ 	.word	0x00000000


	//----- nvinfo : EIATTR_REGCOUNT
	.align		4
.L_7:
        /*0030*/ 	.byte	0x04, 0x2f
        /*0032*/ 	.short	(.L_9 - .L_8)
	.align		4
.L_8:
        /*0034*/ 	.word	index@(calc_linear)
        /*0038*/ 	.word	0x00000020


	//----- nvinfo : EIATTR_FRAME_SIZE
	.align		4
.L_9:
        /*003c*/ 	.byte	0x04, 0x11
        /*003e*/ 	.short	(.L_11 - .L_10)
	.align		4
.L_10:
        /*0040*/ 	.word	index@(calc_linear)
        /*0044*/ 	.word	0x00000000


	//----- nvinfo : EIATTR_REGCOUNT
	.align		4
.L_11:
        /*0048*/ 	.byte	0x04, 0x2f
        /*004a*/ 	.short	(.L_13 - .L_12)
	.align		4
.L_12:
        /*004c*/ 	.word	index@(calc_output)
        /*0050*/ 	.word	0x00000020


	//----- nvinfo : EIATTR_FRAME_SIZE
	.align		4
.L_13:
        /*0054*/ 	.byte	0x04, 0x11
        /*0056*/ 	.short	(.L_15 - .L_14)
	.align		4
.L_14:
        /*0058*/ 	.word	index@($__internal_3_$__cuda_sm3x_div_rn_noftz_f32_slowpath)
        /*005c*/ 	.word	0x00000000


	//----- nvinfo : EIATTR_FRAME_SIZE
	.align		4
.L_15:
        /*0060*/ 	.byte	0x04, 0x11
        /*0062*/ 	.short	(.L_17 - .L_16)
	.align		4
.L_16:
        /*0064*/ 	.word	index@($__internal_2_$__cuda_sm20_rcp_rn_f32_slowpath)
        /*0068*/ 	.word	0x00000000


	//----- nvinfo : EIATTR_FRAME_SIZE
	.align		4
.L_17:
        /*006c*/ 	.byte	0x04, 0x11
        /*006e*/ 	.short	(.L_19 - .L_18)
	.align		4
.L_18:
        /*0070*/ 	.word	index@(calc_output)
        /*0074*/ 	.word	0x00000000


	//----- nvinfo : EIATTR_REGCOUNT
	.align		4
.L_19:
        /*0078*/ 	.byte	0x04, 0x2f
        /*007a*/ 	.short	(.L_21 - .L_20)
	.align		4
.L_20:
        /*007c*/ 	.word	index@(loss_derivative)
        /*0080*/ 	.word	0x0000000c


	//----- nvinfo : EIATTR_FRAME_SIZE
	.align		4
.L_21:
        /*0084*/ 	.byte	0x04, 0x11
        /*0086*/ 	.short	(.L_23 - .L_22)
	.align		4
.L_22:
        /*0088*/ 	.word	index@(loss_derivative)
        /*008c*/ 	.word	0x00000000


	//----- nvinfo : EIATTR_REGCOUNT
	.align		4
.L_23:
        /*0090*/ 	.byte	0x04, 0x2f
        /*0092*/ 	.short	(.L_25 - .L_24)
	.align		4
.L_24:
        /*0094*/ 	.word	index@(calc_deriv_b_kernel)
        /*0098*/ 	.word	0x0000001e


	//----- nvinfo : EIATTR_FRAME_SIZE
	.align		4
.L_25:
        /*009c*/ 	.byte	0x04, 0x11
        /*009e*/ 	.short	(.L_27 - .L_26)
	.align		4
.L_26:
        /*00a0*/ 	.word	index@(calc_deriv_b_kernel)
        /*00a4*/ 	.word	0x00000000


	//----- nvinfo : EIATTR_REGCOUNT
	.align		4
.L_27:
        /*00a8*/ 	.byte	0x04, 0x2f
        /*00aa*/ 	.short	(.L_29 - .L_28)
	.align		4
.L_28:
        /*00ac*/ 	.word	index@(calc_deriv_w_kernel)
        /*00b0*/ 	.word	0x00000010


	//----- nvinfo : EIATTR_FRAME_SIZE
	.align		4
.L_29:
        /*00b4*/ 	.byte	0x04, 0x11
        /*00b6*/ 	.short	(.L_31 - .L_30)
	.align		4
.L_30:
        /*00b8*/ 	.word	index@(calc_deriv_w_kernel)
        /*00bc*/ 	.word	0x00000000


	//----- nvinfo : EIATTR_REGCOUNT
	.align		4
.L_31:
        /*00c0*/ 	.byte	0x04, 0x2f
        /*00c2*/ 	.short	(.L_33 - .L_32)
	.align		4
.L_32:
        /*00c4*/ 	.word	index@(vec_add_2d)
        /*00c8*/ 	.word	0x0000000e


	//----- nvinfo : EIATTR_FRAME_SIZE
	.align		4
.L_33:
        /*00cc*/ 	.byte	0x04, 0x11
        /*00ce*/ 	.short	(.L_35 - .L_34)
	.align		4
.L_34:
        /*00d0*/ 	.word	index@(vec_add_2d)
        /*00d4*/ 	.word	0x00000000


	//----- nvinfo : EIATTR_REGCOUNT
	.align		4
.L_35:
        /*00d8*/ 	.byte	0x04, 0x2f
        /*00da*/ 	.short	(.L_37 - .L_36)
	.align		4
.L_36:
        /*00dc*/ 	.word	index@(vec_add_1d)
        /*00e0*/ 	.word	0x0000000a


	//----- nvinfo : EIATTR_FRAME_SIZE
	.align		4
.L_37:
        /*00e4*/ 	.byte	0x04, 0x11
        /*00e6*/ 	.short	(.L_39 - .L_38)
	.align		4
.L_38:
        /*00e8*/ 	.word	index@(vec_add_1d)
        /*00ec*/ 	.word	0x00000000


	//----- nvinfo : EIATTR_REGCOUNT
	.align		4
.L_39:
        /*00f0*/ 	.byte	0x04, 0x2f
        /*00f2*/ 	.short	(.L_41 - .L_40)
	.align		4
.L_40:
        /*00f4*/ 	.word	index@(learn_2d)
        /*00f8*/ 	.word	0x00000010


	//----- nvinfo : EIATTR_FRAME_SIZE
	.align		4
.L_41:
        /*00fc*/ 	.byte	0x04, 0x11
        /*00fe*/ 	.short	(.L_43 - .L_42)
	.align		4
.L_42:
        /*0100*/ 	.word	index@($__internal_1_$__cuda_sm3x_div_rn_noftz_f32_slowpath)
        /*0104*/ 	.word	0x00000000


	//----- nvinfo : EIATTR_FRAME_SIZE
	.align		4
.L_43:
        /*0108*/ 	.byte	0x04, 0x11
        /*010a*/ 	.short	(.L_45 - .L_44)
	.align		4
.L_44:
        /*010c*/ 	.word	index@(learn_2d)
        /*0110*/ 	.word	0x00000000


	//----- nvinfo : EIATTR_REGCOUNT
	.align		4
.L_45:
        /*0114*/ 	.byte	0x04, 0x2f
        /*0116*/ 	.short	(.L_47 - .L_46)
	.align		4
.L_46:
        /*0118*/ 	.word	index@(learn_1d)
        /*011c*/ 	.word	0x00000010


	//----- nvinfo : EIATTR_FRAME_SIZE
	.align		4
.L_47:
        /*0120*/ 	.byte	0x04, 0x11
        /*0122*/ 	.short	(.L_49 - .L_48)
	.align		4
.L_48:
        /*0124*/ 	.word	index@($__internal_0_$__cuda_sm3x_div_rn_noftz_f32_slowpath)
        /*0128*/ 	.word	0x00000000


	//----- nvinfo : EIATTR_FRAME_SIZE
	.align		4
.L_49:
        /*012c*/ 	.byte	0x04, 0x11
        /*012e*/ 	.short	(.L_51 - .L_50)
	.align		4
.L_50:
        /*0130*/ 	.word	index@(learn_1d)
        /*0134*/ 	.word	0x00000000


	//----- nvinfo : EIATTR_MIN_STACK_SIZE
	.align		4
.L_51:
        /*0138*/ 	.byte	0x04, 0x12
        /*013a*/ 	.short	(.L_53 - .L_52)
	.align		4
.L_52:
        /*013c*/ 	.word	index@(learn_1d)
        /*0140*/ 	.word	0x00000000


	//----- nvinfo : EIATTR_MIN_STACK_SIZE
	.align		4
.L_53:
        /*0144*/ 	.byte	0x04, 0x12
        /*0146*/ 	.short	(.L_55 - .L_54)
	.align		4
.L_54:
        /*0148*/ 	.word	index@(learn_2d)
        /*014c*/ 	.word	0x00000000


	//----- nvinfo : EIATTR_MIN_STACK_SIZE
	.align		4
.L_55:
        /*0150*/ 	.byte	0x04, 0x12
        /*0152*/ 	.short	(.L_57 - .L_56)
	.align		4
.L_56:
        /*0154*/ 	.word	index@(vec_add_1d)
        /*0158*/ 	.word	0x00000000


	//----- nvinfo : EIATTR_MIN_STACK_SIZE
	.align		4
.L_57:
        /*015c*/ 	.byte	0x04, 0x12
        /*015e*/ 	.short	(.L_59 - .L_58)
	.align		4
.L_58:
        /*0160*/ 	.word	index@(vec_add_2d)
        /*0164*/ 	.word	0x00000000


	//----- nvinfo : EIATTR_MIN_STACK_SIZE
	.align		4
.L_59:
        /*0168*/ 	.byte	0x04, 0x12
        /*016a*/ 	.short	(.L_61 - .L_60)
	.align		4
.L_60:
        /*016c*/ 	.word	index@(calc_deriv_w_kernel)
        /*0170*/ 	.word	0x00000000


	//----- nvinfo : EIATTR_MIN_STACK_SIZE
	.align		4
.L_61:
        /*0174*/ 	.byte	0x04, 0x12
        /*0176*/ 	.short	(.L_63 - .L_62)
	.align		4
.L_62:
        /*0178*/ 	.word	index@(calc_deriv_b_kernel)
        /*017c*/ 	.word	0x00000000


	//----- nvinfo : EIATTR_MIN_STACK_SIZE
	.align		4
.L_63:
        /*0180*/ 	.byte	0x04, 0x12
        /*0182*/ 	.short	(.L_65 - .L_64)
	.align		4
.L_64:
        /*0184*/ 	.word	index@(loss_derivative)
        /*0188*/ 	.word	0x00000000


	//----- nvinfo : EIATTR_MIN_STACK_SIZE
	.align		4
.L_65:
        /*018c*/ 	.byte	0x04, 0x12
        /*018e*/ 	.short	(.L_67 - .L_66)
	.align		4
.L_66:
        /*0190*/ 	.word	index@(calc_output)
        /*0194*/ 	.word	0x00000000


	//----- nvinfo : EIATTR_MIN_STACK_SIZE
	.align		4
.L_67:
        /*0198*/ 	.byte	0x04, 0x12
        /*019a*/ 	.short	(.L_69 - .L_68)
	.align		4
.L_68:
        /*019c*/ 	.word	index@(calc_linear)
        /*01a0*/ 	.word	0x00000000


	//----- nvinfo : EIATTR_MIN_STACK_SIZE
	.align		4
.L_69:
        /*01a4*/ 	.byte	0x04, 0x12
        /*01a6*/ 	.short	(.L_71 - .L_70)
	.align		4
.L_70:
        /*01a8*/ 	.word	index@(clear2D)
        /*01ac*/ 	.word	0x00000000


	//----- nvinfo : EIATTR_MIN_STACK_SIZE
	.align		4
.L_71:
        /*01b0*/ 	.byte	0x04, 0x12
        /*01b2*/ 	.short	(.L_73 - .L_72)
	.align		4
.L_72:
        /*01b4*/ 	.word	index@(clear1D)
        /*01b8*/ 	.word	0x00000000
.L_73:


//--------------------- .nv.compat                --------------------------
	.section	.nv.compat,"",@"SHT_CUDA_COMPAT_INFO"
	.align	4
        /*0000*/ 	.byte	0x02, 0x09, 0x00, 0x00, 0x02, 0x02, 0x01, 0x00, 0x02, 0x05, 0x05, 0x00, 0x03, 0x07, 0x01, 0x01
        /*0010*/ 	.byte	0x02, 0x03, 0x00, 0x00, 0x02, 0x06, 0x01, 0x00, 0x04, 0x0b, 0x08, 0x00, 0x01, 0x00, 0x00, 0x00
        /*0020*/ 	.byte	0x00, 0x00, 0x00, 0x00


//--------------------- .nv.info.learn_1d         --------------------------
	.section	.nv.info.learn_1d,"",@"SHT_CUDA_INFO"
	.sectionflags	@""
	.align	4


	//----- nvinfo : EIATTR_CUDA_API_VERSION
	.align		4
        /*0000*/ 	.byte	0x04, 0x37
        /*0002*/ 	.short	(.L_75 - .L_74)
.L_74:
        /*0004*/ 	.word	0x00000082


	//----- nvinfo : EIATTR_KPARAM_INFO
	.align		4
.L_75:
        /*0008*/ 	.byte	0x04, 0x17
        /*000a*/ 	.short	(.L_77 - .L_76)
.L_76:
        /*000c*/ 	.word	0x00000000
        /*0010*/ 	.short	0x0004
        /*0012*/ 	.short	0x0018
        /*0014*/ 	.byte	0x00, 0xf0, 0x11, 0x00


	//----- nvinfo : EIATTR_KPARAM_INFO
	.align		4
.L_77:
        /*0018*/ 	.byte	0x04, 0x17
        /*001a*/ 	.short	(.L_79 - .L_78)
.L_78:
        /*001c*/ 	.word	0x00000000
        /*0020*/ 	.short	0x0003
        /*0022*/ 	.short	0x0014
        /*0024*/ 	.byte	0x00, 0xf0, 0x11, 0x00


	//----- nvinfo : EIATTR_KPARAM_INFO
	.align		4
.L_79:
        /*0028*/ 	.byte	0x04, 0x17
        /*002a*/ 	.short	(.L_81 - .L_80)
.L_80:
        /*002c*/ 	.word	0x00000000
        /*0030*/ 	.short	0x0002
        /*0032*/ 	.short	0x0010
        /*0034*/ 	.byte	0x00, 0xf0, 0x11, 0x00


	//----- nvinfo : EIATTR_KPARAM_INFO
	.align		4
.L_81:
        /*0038*/ 	.byte	0x04, 0x17
        /*003a*/ 	.short	(.L_83 - .L_82)
.L_82:
        /*003c*/ 	.word	0x00000000
        /*0040*/ 	.short	0x0001
        /*0042*/ 	.short	0x0008
        /*0044*/ 	.byte	0x00, 0xf5, 0x21, 0x00


	//----- nvinfo : EIATTR_KPARAM_INFO
	.align		4
.L_83:
        /*0048*/ 	.byte	0x04, 0x17
        /*004a*/ 	.short	(.L_85 - .L_84)
.L_84:
        /*004c*/ 	.word	0x00000000
        /*0050*/ 	.short	0x0000
        /*0052*/ 	.short	0x0000
        /*0054*/ 	.byte	0x00, 0xf5, 0x21, 0x00


	//----- nvinfo : EIATTR_SPARSE_MMA_MASK
	.align		4
.L_85:
        /*0058*/ 	.byte	0x03, 0x50
        /*005a*/ 	.short	0x0000


	//----- nvinfo : EIATTR_MAXREG_COUNT
	.align		4
        /*005c*/ 	.byte	0x03, 0x1b
        /*005e*/ 	.short	0x00ff


	//----- nvinfo : EIATTR_MERCURY_ISA_VERSION
	.align		4
        /*0060*/ 	.byte	0x03, 0x5f
        /*0062*/ 	.short	0x0101


	//----- nvinfo : EIATTR_VRC_CTA_INIT_COUNT
	.align		4
        /*0064*/ 	.byte	0x02, 0x4a
	.zero		1
	.zero		1


	//----- nvinfo : EIATTR_EXIT_INSTR_OFFSETS
	.align		4
        /*0068*/ 	.byte	0x04, 0x1c
        /*006a*/ 	.short	(.L_87 - .L_86)


	//   ....[0]....
.L_86:
        /*006c*/ 	.word	0x00000070


	//   ....[1]....
        /*0070*/ 	.word	0x00000210


	//----- nvinfo : EIATTR_CRS_STACK_SIZE
	.align		4
.L_87:
        /*0074*/ 	.byte	0x04, 0x1e
        /*0076*/ 	.short	(.L_89 - .L_88)
.L_88:
        /*0078*/ 	.word	0x00000000


	//----- nvinfo : EIATTR_CBANK_PARAM_SIZE
	.align		4
.L_89:
        /*007c*/ 	.byte	0x03, 0x19
        /*007e*/ 	.short	0x001c


	//----- nvinfo : EIATTR_PARAM_CBANK
	.align		4
        /*0080*/ 	.byte	0x04, 0x0a
        /*0082*/ 	.short	(.L_91 - .L_90)
	.align		4
.L_90:
        /*0084*/ 	.word	index@(.nv.constant0.learn_1d)
        /*0088*/ 	.short	0x0380
        /*008a*/ 	.short	0x001c


	//----- nvinfo : EIATTR_SW_WAR
	.align		4
.L_91:
        /*008c*/ 	.byte	0x04, 0x36
        /*008e*/ 	.short	(.L_93 - .L_92)
.L_92:
        /*0090*/ 	.word	0x00000008
.L_93:


//--------------------- .nv.info.learn_2d         --------------------------
	.section	.nv.info.learn_2d,"",@"SHT_CUDA_INFO"
	.sectionflags	@""
	.align	4


	//----- nvinfo : EIATTR_CUDA_API_VERSION
	.align		4
        /*0000*/ 	.byte	0x04, 0x37
        /*0002*/ 	.short	(.L_95 - .L_94)
.L_94:
        /*0004*/ 	.word	0x00000082


	//----- nvinfo : EIATTR_KPARAM_INFO
	.align		4
.L_95:
        /*0008*/ 	.byte	0x04, 0x17
        /*000a*/ 	.short	(.L_97 - .L_96)
.L_96:
        /*000c*/ 	.word	0x00000000
        /*0010*/ 	.short	0x0005
        /*0012*/ 	.short	0x001c
        /*0014*/ 	.byte	0x00, 0xf0, 0x11, 0x00


	//----- nvinfo : EIATTR_KPARAM_INFO
	.align		4
.L_97:
        /*0018*/ 	.byte	0x04, 0x17
        /*001a*/ 	.short	(.L_99 - .L_98)
.L_98:
        /*001c*/ 	.word	0x00000000
        /*0020*/ 	.short	0x0004
        /*0022*/ 	.short	0x0018
        /*0024*/ 	.byte	0x00, 0xf0, 0x11, 0x00


	//----- nvinfo : EIATTR_KPARAM_INFO
	.align		4
.L_99:
        /*0028*/ 	.byte	0x04, 0x17
        /*002a*/ 	.short	(.L_101 - .L_100)
.L_100:
        /*002c*/ 	.word	0x00000000
        /*0030*/ 	.short	0x0003
        /*0032*/ 	.short	0x0014
        /*0034*/ 	.byte	0x00, 0xf0, 0x11, 0x00


	//----- nvinfo : EIATTR_KPARAM_INFO
	.align		4
.L_101:
        /*0038*/ 	.byte	0x04, 0x17
        /*003a*/ 	.short	(.L_103 - .L_102)
.L_102:
        /*003c*/ 	.word	0x00000000
        /*0040*/ 	.short	0x0002
        /*0042*/ 	.short	0x0010
        /*0044*/ 	.byte	0x00, 0xf0, 0x11, 0x00


	//----- nvinfo : EIATTR_KPARAM_INFO
	.align		4
.L_103:
        /*0048*/ 	.byte	0x04, 0x17
        /*004a*/ 	.short	(.L_105 - .L_104)
.L_104:
        /*004c*/ 	.word	0x00000000
        /*0050*/ 	.short	0x0001
        /*0052*/ 	.short	0x0008
        /*0054*/ 	.byte	0x00, 0xf5, 0x21, 0x00


	//----- nvinfo : EIATTR_KPARAM_INFO
	.align		4
.L_105:
        /*0058*/ 	.byte	0x04, 0x17
        /*005a*/ 	.short	(.L_107 - .L_106)
.L_106:
        /*005c*/ 	.word	0x00000000
        /*0060*/ 	.short	0x0000
        /*0062*/ 	.short	0x0000
        /*0064*/ 	.byte	0x00, 0xf5, 0x21, 0x00


	//----- nvinfo : EIATTR_SPARSE_MMA_MASK
	.align		4
.L_107:
        /*0068*/ 	.byte	0x03, 0x50
        /*006a*/ 	.short	0x0000


	//----- nvinfo : EIATTR_MAXREG_COUNT
	.align		4
        /*006c*/ 	.byte	0x03, 0x1b
        /*006e*/ 	.short	0x00ff


	//----- nvinfo : EIATTR_MERCURY_ISA_VERSION
	.align		4
        /*0070*/ 	.byte	0x03, 0x5f
        /*0072*/ 	.short	0x0101


	//----- nvinfo : EIATTR_VRC_CTA_INIT_COUNT
	.align		4
        /*0074*/ 	.byte	0x02, 0x4a
	.zero		1
	.zero		1


	//----- nvinfo : EIATTR_EXIT_INSTR_OFFSETS
	.align		4
        /*0078*/ 	.byte	0x04, 0x1c
        /*007a*/ 	.short	(.L_109 - .L_108)


	//   ....[0]....
.L_108:
        /*007c*/ 	.word	0x000000d0


	//   ....[1]....
        /*0080*/ 	.word	0x000002b0


	//----- nvinfo : EIATTR_CRS_STACK_SIZE
	.align		4
.L_109:
        /*0084*/ 	.byte	0x04, 0x1e
        /*0086*/ 	.short	(.L_111 - .L_110)
.L_110:
        /*0088*/ 	.word	0x00000000


	//----- nvinfo : EIATTR_CBANK_PARAM_SIZE
	.align		4
.L_111:
        /*008c*/ 	.byte	0x03, 0x19
        /*008e*/ 	.short	0x0020


	//----- nvinfo : EIATTR_PARAM_CBANK
	.align		4
        /*0090*/ 	.byte	0x04, 0x0a
        /*0092*/ 	.short	(.L_113 - .L_112)
	.align		4
.L_112:
        /*0094*/ 	.word	index@(.nv.constant0.learn_2d)
        /*0098*/ 	.short	0x0380
        /*009a*/ 	.short	0x0020


	//----- nvinfo : EIATTR_SW_WAR
	.align		4
.L_113:
        /*009c*/ 	.byte	0x04, 0x36
        /*009e*/ 	.short	(.L_115 - .L_114)
.L_114:
        /*00a0*/ 	.word	0x00000008
.L_115:


//--------------------- .nv.info.vec_add_1d       --------------------------
	.section	.nv.info.vec_add_1d,"",@"SHT_CUDA_INFO"
	.sectionflags	@""
	.align	4


	//----- nvinfo : EIATTR_CUDA_API_VERSION
	.align		4
        /*0000*/ 	.byte	0x04, 0x37
        /*0002*/ 	.short	(.L_117 - .L_116)
.L_116:
        /*0004*/ 	.word	0x00000082


	//----- nvinfo : EIATTR_KPARAM_INFO
	.align		4
.L_117:
        /*0008*/ 	.byte	0x04, 0x17
        /*000a*/ 	.short	(.L_119 - .L_118)
.L_118:
        /*000c*/ 	.word	0x00000000
        /*0010*/ 	.short	0x0002
        /*0012*/ 	.short	0x0010
        /*0014*/ 	.byte	0x00, 0xf0, 0x11, 0x00


	//----- nvinfo : EIATTR_KPARAM_INFO
	.align		4
.L_119:
        /*0018*/ 	.byte	0x04, 0x17
        /*001a*/ 	.short	(.L_121 - .L_120)
.L_120:
        /*001c*/ 	.word	0x00000000
        /*0020*/ 	.short	0x0001
        /*0022*/ 	.short	0x0008
        /*0024*/ 	.byte	0x00, 0xf5, 0x21, 0x00


	//----- nvinfo : EIATTR_KPARAM_INFO
	.align		4
.L_121:
        /*0028*/ 	.byte	0x04, 0x17
        /*002a*/ 	.short	(.L_123 - .L_122)
.L_122:
        /*002c*/ 	.word	0x00000000
        /*0030*/ 	.short	0x0000
        /*0032*/ 	.short	0x0000
        /*0034*/ 	.byte	0x00, 0xf5, 0x21, 0x00


	//----- nvinfo : EIATTR_SPARSE_MMA_MASK
	.align		4
.L_123:
        /*0038*/ 	.byte	0x03, 0x50
        /*003a*/ 	.short	0x0000


	//----- nvinfo : EIATTR_MAXREG_COUNT
	.align		4
        /*003c*/ 	.byte	0x03, 0x1b
        /*003e*/ 	.short	0x00ff


	//----- nvinfo : EIATTR_MERCURY_ISA_VERSION
	.align		4
        /*0040*/ 	.byte	0x03, 0x5f
        /*0042*/ 	.short	0x0101


	//----- nvinfo : EIATTR_VRC_CTA_INIT_COUNT
	.align		4
        /*0044*/ 	.byte	0x02, 0x4a
	.zero		1
	.zero		1


	//----- nvinfo : EIATTR_EXIT_INSTR_OFFSETS
	.align		4
        /*0048*/ 	.byte	0x04, 0x1c
        /*004a*/ 	.short	(.L_125 - .L_124)


	//   ....[0]....
.L_124:
        /*004c*/ 	.word	0x00000070


	//   ....[1]....
        /*0050*/ 	.word	0x00000110


	//----- nvinfo : EIATTR_CBANK_PARAM_SIZE
	.align		4
.L_125:
        /*0054*/ 	.byte	0x03, 0x19
        /*0056*/ 	.short	0x0014


	//----- nvinfo : EIATTR_PARAM_CBANK
	.align		4
        /*0058*/ 	.byte	0x04, 0x0a
        /*005a*/ 	.short	(.L_127 - .L_126)
	.align		4
.L_126:
        /*005c*/ 	.word	index@(.nv.constant0.vec_add_1d)
        /*0060*/ 	.short	0x0380
        /*0062*/ 	.short	0x0014


	//----- nvinfo : EIATTR_SW_WAR
	.align		4
.L_127:
        /*0064*/ 	.byte	0x04, 0x36
        /*0066*/ 	.short	(.L_129 - .L_128)
.L_128:
        /*0068*/ 	.word	0x00000008
.L_129:


//--------------------- .nv.info.vec_add_2d       --------------------------
	.section	.nv.info.vec_add_2d,"",@"SHT_CUDA_INFO"
	.sectionflags	@""
	.align	4


	//----- nvinfo : EIATTR_CUDA_API_VERSION
	.align		4
        /*0000*/ 	.byte	0x04, 0x37
        /*0002*/ 	.short	(.L_131 - .L_130)
.L_130:
        /*0004*/ 	.word	0x00000082


	//----- nvinfo : EIATTR_KPARAM_INFO
	.align		4
.L_131:
        /*0008*/ 	.byte	0x04, 0x17
        /*000a*/ 	.short	(.L_133 - .L_132)
.L_132:
        /*000c*/ 	.word	0x00000000
        /*0010*/ 	.short	0x0003
        /*0012*/ 	.short	0x0014
        /*0014*/ 	.byte	0x00, 0xf0, 0x11, 0x00


	//----- nvinfo : EIATTR_KPARAM_INFO
	.align		4
.L_133:
        /*0018*/ 	.byte	0x04, 0x17
        /*001a*/ 	.short	(.L_135 - .L_134)
.L_134:
        /*001c*/ 	.word	0x00000000
        /*0020*/ 	.short	0x0002
        /*0022*/ 	.short	0x0010
        /*0024*/ 	.byte	0x00, 0xf0, 0x11, 0x00


	//----- nvinfo : EIATTR_KPARAM_INFO
	.align		4
.L_135:
        /*0028*/ 	.byte	0x04, 0x17
        /*002a*/ 	.short	(.L_137 - .L_136)
.L_136:
        /*002c*/ 	.word	0x00000000
        /*0030*/ 	.short	0x0001
        /*0032*/ 	.short	0x0008
        /*0034*/ 	.byte	0x00, 0xf5, 0x21, 0x00


	//----- nvinfo : EIATTR_KPARAM_INFO
	.align		4
.L_137:
        /*0038*/ 	.byte	0x04, 0x17
        /*003a*/ 	.short	(.L_139 - .L_138)
.L_138:
        /*003c*/ 	.word	0x00000000
        /*0040*/ 	.short	0x0000
        /*0042*/ 	.short	0x0000
        /*0044*/ 	.byte	0x00, 0xf5, 0x21, 0x00


	//----- nvinfo : EIATTR_SPARSE_MMA_MASK
	.align		4
.L_139:
        /*0048*/ 	.byte	0x03, 0x50
        /*004a*/ 	.short	0x0000


	//----- nvinfo : EIATTR_MAXREG_COUNT
	.align		4
        /*004c*/ 	.byte	0x03, 0x1b
        /*004e*/ 	.short	0x00ff


	//----- nvinfo : EIATTR_MERCURY_ISA_VERSION
	.align		4
        /*0050*/ 	.byte	0x03, 0x5f
        /*0052*/ 	.short	0x0101


	//----- nvinfo : EIATTR_VRC_CTA_INIT_COUNT
	.align		4
        /*0054*/ 	.byte	0x02, 0x4a
	.zero		1
	.zero		1


	//----- nvinfo : EIATTR_EXIT_INSTR_OFFSETS
	.align		4
        /*0058*/ 	.byte	0x04, 0x1c
        /*005a*/ 	.short	(.L_141 - .L_140)


	//   ....[0]....
.L_140:
        /*005c*/ 	.word	0x000000c0


	//   ....[1]....
        /*0060*/ 	.word	0x000001a0


	//----- nvinfo : EIATTR_CBANK_PARAM_SIZE
	.align		4
.L_141:
        /*0064*/ 	.byte	0x03, 0x19
        /*0066*/ 	.short	0x0018


	//----- nvinfo : EIATTR_PARAM_CBANK
	.align		4
        /*0068*/ 	.byte	0x04, 0x0a
        /*006a*/ 	.short	(.L_143 - .L_142)
	.align		4
.L_142:
        /*006c*/ 	.word	index@(.nv.constant0.vec_add_2d)
        /*0070*/ 	.short	0x0380
        /*0072*/ 	.short	0x0018


	//----- nvinfo : EIATTR_SW_WAR
	.align		4
.L_143:
        /*0074*/ 	.byte	0x04, 0x36
        /*0076*/ 	.short	(.L_145 - .L_144)
.L_144:
        /*0078*/ 	.word	0x00000008
.L_145:


//--------------------- .nv.info.calc_deriv_w_kernel --------------------------
	.section	.nv.info.calc_deriv_w_kernel,"",@"SHT_CUDA_INFO"
	.sectionflags	@""
	.align	4


	//----- nvinfo : EIATTR_CUDA_API_VERSION
	.align		4
        /*0000*/ 	.byte	0x04, 0x37
        /*0002*/ 	.short	(.L_147 - .L_146)
.L_146:
        /*0004*/ 	.word	0x00000082


	//----- nvinfo : EIATTR_KPARAM_INFO
	.align		4
.L_147:
        /*0008*/ 	.byte	0x04, 0x17
        /*000a*/ 	.short	(.L_149 - .L_148)
.L_148:
        /*000c*/ 	.word	0x00000000
        /*0010*/ 	.short	0x0004
        /*0012*/ 	.short	0x0020
        /*0014*/ 	.byte	0x00, 0xf0, 0x11, 0x00


	//----- nvinfo : EIATTR_KPARAM_INFO
	.align		4
.L_149:
        /*0018*/ 	.byte	0x04, 0x17
        /*001a*/ 	.short	(.L_151 - .L_150)
.L_150:
        /*001c*/ 	.word	0x00000000
        /*0020*/ 	.short	0x0003
        /*0022*/ 	.short	0x0018
        /*0024*/ 	.byte	0x00, 0xf5, 0x21, 0x00


	//----- nvinfo : EIATTR_KPARAM_INFO
	.align		4
.L_151:
        /*0028*/ 	.byte	0x04, 0x17
        /*002a*/ 	.short	(.L_153 - .L_152)
.L_152:
        /*002c*/ 	.word	0x00000000
        /*0030*/ 	.short	0x0002
        /*0032*/ 	.short	0x0010
        /*0034*/ 	.byte	0x00, 0xf0, 0x11, 0x00


	//----- nvinfo : EIATTR_KPARAM_INFO
	.align		4
.L_153:
        /*0038*/ 	.byte	0x04, 0x17
        /*003a*/ 	.short	(.L_155 - .L_154)
.L_154:
        /*003c*/ 	.word	0x00000000
        /*0040*/ 	.short	0x0001
        /*0042*/ 	.short	0x0008
        /*0044*/ 	.byte	0x00, 0xf5, 0x21, 0x00


	//----- nvinfo : EIATTR_KPARAM_INFO
	.align		4
.L_155:
        /*0048*/ 	.byte	0x04, 0x17
        /*004a*/ 	.short	(.L_157 - .L_156)
.L_156:
        /*004c*/ 	.word	0x00000000
        /*0050*/ 	.short	0x0000
        /*0052*/ 	.short	0x0000
        /*0054*/ 	.byte	0x00, 0xf5, 0x21, 0x00


	//----- nvinfo : EIATTR_SPARSE_MMA_MASK
	.align		4
.L_157:
        /*0058*/ 	.byte	0x03, 0x50
        /*005a*/ 	.short	0x0000


	//----- nvinfo : EIATTR_MAXREG_COUNT
	.align		4
        /*005c*/ 	.byte	0x03, 0x1b
        /*005e*/ 	.short	0x00ff


	//----- nvinfo : EIATTR_MERCURY_ISA_VERSION
	.align		4
        /*0060*/ 	.byte	0x03, 0x5f
        /*0062*/ 	.short	0x0101


	//----- nvinfo : EIATTR_VRC_CTA_INIT_COUNT
	.align		4
        /*0064*/ 	.byte	0x02, 0x4a
	.zero		1
	.zero		1


	//----- nvinfo : EIATTR_EXIT_INSTR_OFFSETS
	.align		4
        /*0068*/ 	.byte	0x04, 0x1c
        /*006a*/ 	.short	(.L_159 - .L_158)


	//   ....[0]....
.L_158:
        /*006c*/ 	.word	0x000000d0


	//   ....[1]....
        /*0070*/ 	.word	0x000001b0


	//----- nvinfo : EIATTR_CBANK_PARAM_SIZE
	.align		4
.L_159:
        /*0074*/ 	.byte	0x03, 0x19
        /*0076*/ 	.short	0x0024


	//----- nvinfo : EIATTR_PARAM_CBANK
	.align		4
        /*0078*/ 	.byte	0x04, 0x0a
        /*007a*/ 	.short	(.L_161 - .L_160)
	.align		4
.L_160:
        /*007c*/ 	.word	index@(.nv.constant0.calc_deriv_w_kernel)
        /*0080*/ 	.short	0x0380
        /*0082*/ 	.short	0x0024


	//----- nvinfo : EIATTR_SW_WAR
	.align		4
.L_161:
        /*0084*/ 	.byte	0x04, 0x36
        /*0086*/ 	.short	(.L_163 - .L_162)
.L_162:
        /*0088*/ 	.word	0x00000008
.L_163:


//--------------------- .nv.info.calc_deriv_b_kernel --------------------------
	.section	.nv.info.calc_deriv_b_kernel,"",@"SHT_CUDA_INFO"
	.sectionflags	@""
	.align	4


	//----- nvinfo : EIATTR_CUDA_API_VERSION
	.align		4
        /*0000*/ 	.byte	0x04, 0x37
        /*0002*/ 	.short	(.L_165 - .L_164)
.L_164:
        /*0004*/ 	.word	0x00000082


	//----- nvinfo : EIATTR_KPARAM_INFO
	.align		4
.L_165:
        /*0008*/ 	.byte	0x04, 0x17
        /*000a*/ 	.short	(.L_167 - .L_166)
.L_166:
        /*000c*/ 	.word	0x00000000
        /*0010*/ 	.short	0x0005
        /*0012*/ 	.short	0x0024
        /*0014*/ 	.byte	0x00, 0xf0, 0x11, 0x00


	//----- nvinfo : EIATTR_KPARAM_INFO
	.align		4
.L_167:
        /*0018*/ 	.byte	0x04, 0x17
        /*001a*/ 	.short	(.L_169 - .L_168)
.L_168:
        /*001c*/ 	.word	0x00000000
        /*0020*/ 	.short	0x0004
        /*0022*/ 	.short	0x0020
        /*0024*/ 	.byte	0x00, 0xf0, 0x11, 0x00


	//----- nvinfo : EIATTR_KPARAM_INFO
	.align		4
.L_169:
        /*0028*/ 	.byte	0x04, 0x17
        /*002a*/ 	.short	(.L_171 - .L_170)
.L_170:
        /*002c*/ 	.word	0x00000000
        /*0030*/ 	.short	0x0003
        /*0032*/ 	.short	0x0018
        /*0034*/ 	.byte	0x00, 0xf5, 0x21, 0x00


	//----- nvinfo : EIATTR_KPARAM_INFO
	.align		4
.L_171:
        /*0038*/ 	.byte	0x04, 0x17
        /*003a*/ 	.short	(.L_173 - .L_172)
.L_172:
        /*003c*/ 	.word	0x00000000
        /*0040*/ 	.short	0x0002
        /*0042*/ 	.short	0x0010
        /*0044*/ 	.byte	0x00, 0xf5, 0x21, 0x00


	//----- nvinfo : EIATTR_KPARAM_INFO
	.align		4
.L_173:
        /*0048*/ 	.byte	0x04, 0x17
        /*004a*/ 	.short	(.L_175 - .L_174)
.L_174:
        /*004c*/ 	.word	0x00000000
        /*0050*/ 	.short	0x0001
        /*0052*/ 	.short	0x0008
        /*0054*/ 	.byte	0x00, 0xf5, 0x21, 0x00


	//----- nvinfo : EIATTR_KPARAM_INFO
	.align		4
.L_175:
        /*0058*/ 	.byte	0x04, 0x17
        /*005a*/ 	.short	(.L_177 - .L_176)
.L_176:
        /*005c*/ 	.word	0x00000000
        /*0060*/ 	.short	0x0000
        /*0062*/ 	.short	0x0000
        /*0064*/ 	.byte	0x00, 0xf5, 0x21, 0x00


	//----- nvinfo : EIATTR_SPARSE_MMA_MASK
	.align		4
.L_177:
        /*0068*/ 	.byte	0x03, 0x50
        /*006a*/ 	.short	0x0000


	//----- nvinfo : EIATTR_MAXREG_COUNT
	.align		4
        /*006c*/ 	.byte	0x03, 0x1b
        /*006e*/ 	.short	0x00ff


	//----- nvinfo : EIATTR_MERCURY_ISA_VERSION
	.align		4
        /*0070*/ 	.byte	0x03, 0x5f
        /*0072*/ 	.short	0x0101


	//----- nvinfo : EIATTR_VRC_CTA_INIT_COUNT
	.align		4
        /*0074*/ 	.byte	0x02, 0x4a
	.zero		1
	.zero		1


	//----- nvinfo : EIATTR_EXIT_INSTR_OFFSETS
	.align		4
        /*0078*/ 	.byte	0x04, 0x1c
        /*007a*/ 	.short	(.L_179 - .L_178)


	//   ....[0]....
.L_178:
        /*007c*/ 	.word	0x00000070


	//   ....[1]....
        /*0080*/ 	.word	0x00000ae0


	//----- nvinfo : EIATTR_CBANK_PARAM_SIZE
	.align		4
.L_179:
        /*0084*/ 	.byte	0x03, 0x19
        /*0086*/ 	.short	0x0028


	//----- nvinfo : EIATTR_PARAM_CBANK
	.align		4
        /*0088*/ 	.byte	0x04, 0x0a
        /*008a*/ 	.short	(.L_181 - .L_180)
	.align		4
.L_180:
        /*008c*/ 	.word	index@(.nv.constant0.calc_deriv_b_kernel)
        /*0090*/ 	.short	0x0380
        /*0092*/ 	.short	0x0028


	//----- nvinfo : EIATTR_SW_WAR
	.align		4
.L_181:
        /*0094*/ 	.byte	0x04, 0x36
        /*0096*/ 	.short	(.L_183 - .L_182)
.L_182:
        /*0098*/ 	.word	0x00000008
.L_183:


//--------------------- .nv.info.loss_derivative  --------------------------
	.section	.nv.info.loss_derivative,"",@"SHT_CUDA_INFO"
	.sectionflags	@""
	.align	4


	//----- nvinfo : EIATTR_CUDA_API_VERSION
	.align		4
        /*0000*/ 	.byte	0x04, 0x37
        /*0002*/ 	.short	(.L_185 - .L_184)
.L_184:
        /*0004*/ 	.word	0x00000082


	//----- nvinfo : EIATTR_KPARAM_INFO
	.align		4
.L_185:
        /*0008*/ 	.byte	0x04, 0x17
        /*000a*/ 	.short	(.L_187 - .L_186)
.L_186:
        /*000c*/ 	.word	0x00000000
        /*0010*/ 	.short	0x0003
        /*0012*/ 	.short	0x0018
        /*0014*/ 	.byte	0x00, 0xf0, 0x11, 0x00


	//----- nvinfo : EIATTR_KPARAM_INFO
	.align		4
.L_187:
        /*0018*/ 	.byte	0x04, 0x17
        /*001a*/ 	.short	(.L_189 - .L_188)
.L_188:
        /*001c*/ 	.word	0x00000000
        /*0020*/ 	.short	0x0002
        /*0022*/ 	.short	0x0010
        /*0024*/ 	.byte	0x00, 0xf5, 0x21, 0x00


	//----- nvinfo : EIATTR_KPARAM_INFO
	.align		4
.L_189:
        /*0028*/ 	.byte	0x04, 0x17
        /*002a*/ 	.short	(.L_191 - .L_190)
.L_190:
        /*002c*/ 	.word	0x00000000
        /*0030*/ 	.short	0x0001
        /*0032*/ 	.short	0x0008
        /*0034*/ 	.byte	0x00, 0xf5, 0x21, 0x00


	//----- nvinfo : EIATTR_KPARAM_INFO
	.align		4
.L_191:
        /*0038*/ 	.byte	0x04, 0x17
        /*003a*/ 	.short	(.L_193 - .L_192)
.L_192:
        /*003c*/ 	.word	0x00000000
        /*0040*/ 	.short	0x0000
        /*0042*/ 	.short	0x0000
        /*0044*/ 	.byte	0x00, 0xf5, 0x21, 0x00


	//----- nvinfo : EIATTR_SPARSE_MMA_MASK
	.align		4
.L_193:
        /*0048*/ 	.byte	0x03, 0x50
        /*004a*/ 	.short	0x0000


	//----- nvinfo : EIATTR_MAXREG_COUNT
	.align		4
        /*004c*/ 	.byte	0x03, 0x1b
        /*004e*/ 	.short	0x00ff


	//----- nvinfo : EIATTR_MERCURY_ISA_VERSION
	.align		4
        /*0050*/ 	.byte	0x03, 0x5f
        /*0052*/ 	.short	0x0101


	//----- nvinfo : EIATTR_VRC_CTA_INIT_COUNT
	.align		4
        /*0054*/ 	.byte	0x02, 0x4a
	.zero		1
	.zero		1


	//----- nvinfo : EIATTR_EXIT_INSTR_OFFSETS
	.align		4
        /*0058*/ 	.byte	0x04, 0x1c
        /*005a*/ 	.short	(.L_195 - .L_194)


	//   ....[0]....
.L_194:
        /*005c*/ 	.word	0x00000070


	//   ....[1]....
        /*0060*/ 	.word	0x00000130


	//----- nvinfo : EIATTR_CBANK_PARAM_SIZE
	.align		4
.L_195:
        /*0064*/ 	.byte	0x03, 0x19
        /*0066*/ 	.short	0x001c


	//----- nvinfo : EIATTR_PARAM_CBANK
	.align		4
        /*0068*/ 	.byte	0x04, 0x0a
        /*006a*/ 	.short	(.L_197 - .L_196)
	.align		4
.L_196:
        /*006c*/ 	.word	index@(.nv.constant0.loss_derivative)
        /*0070*/ 	.short	0x0380
        /*0072*/ 	.short	0x001c


	//----- nvinfo : EIATTR_SW_WAR
	.align		4
.L_197:
        /*0074*/ 	.byte	0x04, 0x36
        /*0076*/ 	.short	(.L_199 - .L_198)
.L_198:
        /*0078*/ 	.word	0x00000008
.L_199:


//--------------------- .nv.info.calc_output      --------------------------
	.section	.nv.info.calc_output,"",@"SHT_CUDA_INFO"
	.sectionflags	@""
	.align	4


	//----- nvinfo : EIATTR_CUDA_API_VERSION
	.align		4
        /*0000*/ 	.byte	0x04, 0x37
        /*0002*/ 	.short	(.L_201 - .L_200)
.L_200:
        /*0004*/ 	.word	0x00000082


	//----- nvinfo : EIATTR_KPARAM_INFO
	.align		4
.L_201:
        /*0008*/ 	.byte	0x04, 0x17
        /*000a*/ 	.short	(.L_203 - .L_202)
.L_202:
        /*000c*/ 	.word	0x00000000
        /*0010*/ 	.short	0x0003
        /*0012*/ 	.short	0x0014
        /*0014*/ 	.byte	0x00, 0xf0, 0x11, 0x00


	//----- nvinfo : EIATTR_KPARAM_INFO
	.align		4
.L_203:
        /*0018*/ 	.byte	0x04, 0x17
        /*001a*/ 	.short	(.L_205 - .L_204)
.L_204:
        /*001c*/ 	.word	0x00000000
        /*0020*/ 	.short	0x0002
        /*0022*/ 	.short	0x0010
        /*0024*/ 	.byte	0x00, 0xf0, 0x11, 0x00


	//----- nvinfo : EIATTR_KPARAM_INFO
	.align		4
.L_205:
        /*0028*/ 	.byte	0x04, 0x17
        /*002a*/ 	.short	(.L_207 - .L_206)
.L_206:
        /*002c*/ 	.word	0x00000000
        /*0030*/ 	.short	0x0001
        /*0032*/ 	.short	0x0008
        /*0034*/ 	.byte	0x00, 0xf5, 0x21, 0x00


	//----- nvinfo : EIATTR_KPARAM_INFO
	.align		4
.L_207:
        /*0038*/ 	.byte	0x04, 0x17
        /*003a*/ 	.short	(.L_209 - .L_208)
.L_208:
        /*003c*/ 	.word	0x00000000
        /*0040*/ 	.short	0x0000
        /*0042*/ 	.short	0x0000
        /*0044*/ 	.byte	0x00, 0xf5, 0x21, 0x00


	//----- nvinfo : EIATTR_SPARSE_MMA_MASK
	.align		4
.L_209:
        /*0048*/ 	.byte	0x03, 0x50
        /*004a*/ 	.short	0x0000


	//----- nvinfo : EIATTR_MAXREG_COUNT
	.align		4
        /*004c*/ 	.byte	0x03, 0x1b
        /*004e*/ 	.short	0x00ff


	//----- nvinfo : EIATTR_MERCURY_ISA_VERSION
	.align		4
        /*0050*/ 	.byte	0x03, 0x5f
        /*0052*/ 	.short	0x0101


	//----- nvinfo : EIATTR_VRC_CTA_INIT_COUNT
	.align		4
        /*0054*/ 	.byte	0x02, 0x4a
	.zero		1
	.zero		1


	//----- nvinfo : EIATTR_EXIT_INSTR_OFFSETS
	.align		4
        /*0058*/ 	.byte	0x04, 0x1c
        /*005a*/ 	.short	(.L_211 - .L_210)


	//   ....[0]....
.L_210:
        /*005c*/ 	.word	0x000000a0


	//   ....[1]....
        /*0060*/ 	.word	0x000000d0


	//   ....[2]....
        /*0064*/ 	.word	0x000002c0


	//   ....[3]....
        /*0068*/ 	.word	0x000002f0


	//   ....[4]....
        /*006c*/ 	.word	0x00001a30


	//----- nvinfo : EIATTR_CRS_STACK_SIZE
	.align		4
.L_211:
        /*0070*/ 	.byte	0x04, 0x1e
        /*0072*/ 	.short	(.L_213 - .L_212)
.L_212:
        /*0074*/ 	.word	0x00000000


	//----- nvinfo : EIATTR_CBANK_PARAM_SIZE
	.align		4
.L_213:
        /*0078*/ 	.byte	0x03, 0x19
        /*007a*/ 	.short	0x0018


	//----- nvinfo : EIATTR_PARAM_CBANK
	.align		4
        /*007c*/ 	.byte	0x04, 0x0a
        /*007e*/ 	.short	(.L_215 - .L_214)
	.align		4
.L_214:
        /*0080*/ 	.word	index@(.nv.constant0.calc_output)
        /*0084*/ 	.short	0x0380
        /*0086*/ 	.short	0x0018


	//----- nvinfo : EIATTR_SW_WAR
	.align		4
.L_215:
        /*0088*/ 	.byte	0x04, 0x36
        /*008a*/ 	.short	(.L_217 - .L_216)
.L_216:
        /*008c*/ 	.word	0x00000008
.L_217:


//--------------------- .nv.info.calc_linear      --------------------------
	.section	.nv.info.calc_linear,"",@"SHT_CUDA_INFO"
	.sectionflags	@""
	.align	4


	//----- nvinfo : EIATTR_CUDA_API_VERSION
	.align		4
        /*0000*/ 	.byte	0x04, 0x37
        /*0002*/ 	.short	(.L_219 - .L_218)
.L_218:
        /*0004*/ 	.word	0x00000082


	//----- nvinfo : EIATTR_KPARAM_INFO
	.align		4
.L_219:
        /*0008*/ 	.byte	0x04, 0x17
        /*000a*/ 	.short	(.L_221 - .L_220)
.L_220:
        /*000c*/ 	.word	0x00000000
        /*0010*/ 	.short	0x0004
        /*0012*/ 	.short	0x001c
        /*0014*/ 	.byte	0x00, 0xf0, 0x11, 0x00


	//----- nvinfo : EIATTR_KPARAM_INFO
	.align		4
.L_221:
        /*0018*/ 	.byte	0x04, 0x17
        /*001a*/ 	.short	(.L_223 - .L_222)
.L_222:
        /*001c*/ 	.word	0x00000000
        /*0020*/ 	.short	0x0003
        /*0022*/ 	.short	0x0018
        /*0024*/ 	.byte	0x00, 0xf0, 0x11, 0x00


	//----- nvinfo : EIATTR_KPARAM_INFO
	.align		4
.L_223:
        /*0028*/ 	.byte	0x04, 0x17
        /*002a*/ 	.short	(.L_225 - .L_224)
.L_224:
        /*002c*/ 	.word	0x00000000
        /*0030*/ 	.short	0x0002
        /*0032*/ 	.short	0x0010
        /*0034*/ 	.byte	0x00, 0xf5, 0x21, 0x00


	//----- nvinfo : EIATTR_KPARAM_INFO
	.align		4
.L_225:
        /*0038*/ 	.byte	0x04, 0x17
        /*003a*/ 	.short	(.L_227 - .L_226)
.L_226:
        /*003c*/ 	.word	0x00000000
        /*0040*/ 	.short	0x0001
        /*0042*/ 	.short	0x0008
        /*0044*/ 	.byte	0x00, 0xf5, 0x21, 0x00


	//----- nvinfo : EIATTR_KPARAM_INFO
	.align		4
.L_227:
        /*0048*/ 	.byte	0x04, 0x17
        /*004a*/ 	.short	(.L_229 - .L_228)
.L_228:
        /*004c*/ 	.word	0x00000000
        /*0050*/ 	.short	0x0000
        /*0052*/ 	.short	0x0000
        /*0054*/ 	.byte	0x00, 0xf5, 0x21, 0x00


	//----- nvinfo : EIATTR_SPARSE_MMA_MASK
	.align		4
.L_229:
        /*0058*/ 	.byte	0x03, 0x50
        /*005a*/ 	.short	0x0000


	//----- nvinfo : EIATTR_MAXREG_COUNT
	.align		4
        /*005c*/ 	.byte	0x03, 0x1b
        /*005e*/ 	.short	0x00ff


	//----- nvinfo : EIATTR_MERCURY_ISA_VERSION
	.align		4
        /*0060*/ 	.byte	0x03, 0x5f
        /*0062*/ 	.short	0x0101


	//----- nvinfo : EIATTR_VRC_CTA_INIT_COUNT
	.align		4
        /*0064*/ 	.byte	0x02, 0x4a
	.zero		1
	.zero		1


	//----- nvinfo : EIATTR_EXIT_INSTR_OFFSETS
	.align		4
        /*0068*/ 	.byte	0x04, 0x1c
        /*006a*/ 	.short	(.L_231 - .L_230)


	//   ....[0]....
.L_230:
        /*006c*/ 	.word	0x00000070


	//   ....[1]....
        /*0070*/ 	.word	0x00000e50


	//----- nvinfo : EIATTR_CBANK_PARAM_SIZE
	.align		4
.L_231:
        /*0074*/ 	.byte	0x03, 0x19
        /*0076*/ 	.short	0x0020


	//----- nvinfo : EIATTR_PARAM_CBANK
	.align		4
        /*0078*/ 	.byte	0x04, 0x0a
        /*007a*/ 	.short	(.L_233 - .L_232)
	.align		4
.L_232:
        /*007c*/ 	.word	index@(.nv.constant0.calc_linear)
        /*0080*/ 	.short	0x0380
        /*0082*/ 	.short	0x0020


	//----- nvinfo : EIATTR_SW_WAR
	.align		4
.L_233:
        /*0084*/ 	.byte	0x04, 0x36
        /*0086*/ 	.short	(.L_235 - .L_234)
.L_234:
        /*0088*/ 	.word	0x00000008
.L_235:


//--------------------- .nv.info.clear2D          --------------------------
	.section	.nv.info.clear2D,"",@"SHT_CUDA_INFO"
	.sectionflags	@""
	.align	4


	//----- nvinfo : EIATTR_CUDA_API_VERSION
	.align		4
        /*0000*/ 	.byte	0x04, 0x37
        /*0002*/ 	.short	(.L_237 - .L_236)
.L_236:
        /*0004*/ 	.word	0x00000082


	//----- nvinfo : EIATTR_KPARAM_INFO
	.align		4
.L_237:
        /*0008*/ 	.byte	0x04, 0x17
        /*000a*/ 	.short	(.L_239 - .L_238)
.L_238:
        /*000c*/ 	.word	0x00000000
        /*0010*/ 	.short	0x0002
        /*0012*/ 	.short	0x000c
        /*0014*/ 	.byte	0x00, 0xf0, 0x11, 0x00


	//----- nvinfo : EIATTR_KPARAM_INFO
	.align		4
.L_239:
        /*0018*/ 	.byte	0x04, 0x17
        /*001a*/ 	.short	(.L_241 - .L_240)
.L_240:
        /*001c*/ 	.word	0x00000000
        /*0020*/ 	.short	0x0001
        /*0022*/ 	.short	0x0008
        /*0024*/ 	.byte	0x00, 0xf0, 0x11, 0x00


	//----- nvinfo : EIATTR_KPARAM_INFO
	.align		4
.L_241:
        /*0028*/ 	.byte	0x04, 0x17
        /*002a*/ 	.short	(.L_243 - .L_242)
.L_242:
        /*002c*/ 	.word	0x00000000
        /*0030*/ 	.short	0x0000
        /*0032*/ 	.short	0x0000
        /*0034*/ 	.byte	0x00, 0xf5, 0x21, 0x00


	//----- nvinfo : EIATTR_SPARSE_MMA_MASK
	.align		4
.L_243:
        /*0038*/ 	.byte	0x03, 0x50
        /*003a*/ 	.short	0x0000


	//----- nvinfo : EIATTR_MAXREG_COUNT
	.align		4
        /*003c*/ 	.byte	0x03, 0x1b
        /*003e*/ 	.short	0x00ff


	//----- nvinfo : EIATTR_MERCURY_ISA_VERSION
	.align		4
        /*0040*/ 	.byte	0x03, 0x5f
        /*0042*/ 	.short	0x0101


	//----- nvinfo : EIATTR_VRC_CTA_INIT_COUNT
	.align		4
        /*0044*/ 	.byte	0x02, 0x4a
	.zero		1
	.zero		1


	//----- nvinfo : EIATTR_EXIT_INSTR_OFFSETS
	.align		4
        /*0048*/ 	.byte	0x04, 0x1c
        /*004a*/ 	.short	(.L_245 - .L_244)


	//   ....[0]....
.L_244:
        /*004c*/ 	.word	0x000000c0


	//   ....[1]....
        /*0050*/ 	.word	0x00000130


	//----- nvinfo : EIATTR_CBANK_PARAM_SIZE
	.align		4
.L_245:
        /*0054*/ 	.byte	0x03, 0x19
        /*0056*/ 	.short	0x0010


	//----- nvinfo : EIATTR_PARAM_CBANK
	.align		4
        /*0058*/ 	.byte	0x04, 0x0a
        /*005a*/ 	.short	(.L_247 - .L_246)
	.align		4
.L_246:
        /*005c*/ 	.word	index@(.nv.constant0.clear2D)
        /*0060*/ 	.short	0x0380
        /*0062*/ 	.short	0x0010


	//----- nvinfo : EIATTR_SW_WAR
	.align		4
.L_247:
        /*0064*/ 	.byte	0x04, 0x36
        /*0066*/ 	.short	(.L_249 - .L_248)
.L_248:
        /*0068*/ 	.word	0x00000008
.L_249:


//--------------------- .nv.info.clear1D          --------------------------
	.section	.nv.info.clear1D,"",@"SHT_CUDA_INFO"
	.sectionflags	@""
	.align	4


	//----- nvinfo : EIATTR_CUDA_API_VERSION
	.align		4
        /*0000*/ 	.byte	0x04, 0x37
        /*0002*/ 	.short	(.L_251 - .L_250)
.L_250:
        /*0004*/ 	.word	0x00000082


	//----- nvinfo : EIATTR_KPARAM_INFO
	.align		4
.L_251:
        /*0008*/ 	.byte	0x04, 0x17
        /*000a*/ 	.short	(.L_253 - .L_252)
.L_252:
        /*000c*/ 	.word	0x00000000
        /*0010*/ 	.short	0x0001
        /*0012*/ 	.short	0x0008
        /*0014*/ 	.byte	0x00, 0xf0, 0x11, 0x00


	//----- nvinfo : EIATTR_KPARAM_INFO
	.align		4
.L_253:
        /*0018*/ 	.byte	0x04, 0x17
        /*001a*/ 	.short	(.L_255 - .L_254)
.L_254:
        /*001c*/ 	.word	0x00000000
        /*0020*/ 	.short	0x0000
        /*0022*/ 	.short	0x0000
        /*0024*/ 	.byte	0x00, 0xf5, 0x21, 0x00


	//----- nvinfo : EIATTR_SPARSE_MMA_MASK
	.align		4
.L_255:
        /*0028*/ 	.byte	0x03, 0x50
        /*002a*/ 	.short	0x0000


	//----- nvinfo : EIATTR_MAXREG_COUNT
	.align		4
        /*002c*/ 	.byte	0x03, 0x1b
        /*002e*/ 	.short	0x00ff


	//----- nvinfo : EIATTR_MERCURY_ISA_VERSION
	.align		4
        /*0030*/ 	.byte	0x03, 0x5f
        /*0032*/ 	.short	0x0101


	//----- nvinfo : EIATTR_VRC_CTA_INIT_COUNT
	.align		4
        /*0034*/ 	.byte	0x02, 0x4a
	.zero		1
	.zero		1


	//----- nvinfo : EIATTR_EXIT_INSTR_OFFSETS
	.align		4
        /*0038*/ 	.byte	0x04, 0x1c
        /*003a*/ 	.short	(.L_257 - .L_256)


	//   ....[0]....
.L_256:
        /*003c*/ 	.word	0x00000070


	//   ....[1]....
        /*0040*/ 	.word	0x000000c0


	//----- nvinfo : EIATTR_CBANK_PARAM_SIZE
	.align		4
.L_257:
        /*0044*/ 	.byte	0x03, 0x19
        /*0046*/ 	.short	0x000c


	//----- nvinfo : EIATTR_PARAM_CBANK
	.align		4
        /*0048*/ 	.byte	0x04, 0x0a
        /*004a*/ 	.short	(.L_259 - .L_258)
	.align		4
.L_258:
        /*004c*/ 	.word	index@(.nv.constant0.clear1D)
        /*0050*/ 	.short	0x0380
        /*0052*/ 	.short	0x000c


	//----- nvinfo : EIATTR_SW_WAR
	.align		4
.L_259:
        /*0054*/ 	.byte	0x04, 0x36
        /*0056*/ 	.short	(.L_261 - .L_260)
.L_260:
        /*0058*/ 	.word	0x00000008
.L_261:


//--------------------- .nv.callgraph             --------------------------
	.section	.nv.callgraph,"",@"SHT_CUDA_CALLGRAPH"
	.align	4
	.sectionentsize	8
	.align		4
        /*0000*/ 	.word	0x00000000
	.align		4
        /*0004*/ 	.word	0xffffffff
	.align		4
        /*0008*/ 	.word	0x00000000
	.align		4
        /*000c*/ 	.word	0xfffffffe
	.align		4
        /*0010*/ 	.word	0x00000000
	.align		4
        /*0014*/ 	.word	0xfffffffd
	.align		4
        /*0018*/ 	.word	0x00000000
	.align		4
        /*001c*/ 	.word	0xfffffffc


//--------------------- .text.learn_1d            --------------------------
	.section	.text.learn_1d,"ax",@progbits
	.align	128
        .global         learn_1d
        .type           learn_1d,@function
        .size           learn_1d,(.L_x_81 - learn_1d)
        .other          learn_1d,@"STO_CUDA_ENTRY STV_DEFAULT"
learn_1d:
.text.learn_1d:
[----:B------:R-:W-:Y:S01]  /*0000*/  LDC R1, c[0x0][0x37c] ;  /* 0x0000df00ff017b82 */ /* 0x000fe20000000800 */
[----:B------:R-:W0:Y:S01]  /*0010*/  S2R R2, SR_CTAID.X ;  /* 0x0000000000027919 */ /* 0x000e220000002500 */
[----:B------:R-:W0:Y:S01]  /*0020*/  LDCU UR4, c[0x0][0x360] ;  /* 0x00006c00ff0477ac */ /* 0x000e220008000800 */
[----:B------:R-:W0:Y:S01]  /*0030*/  S2R R3, SR_TID.X ;  /* 0x0000000000037919 */ /* 0x000e220000002100 */
[----:B------:R-:W1:Y:S01]  /*0040*/  LDCU UR5, c[0x0][0x394] ;  /* 0x00007280ff0577ac */ /* 0x000e620008000800 */
[----:B0-----:R-:W-:-:S05]  /*0050*/  IMAD R2, R2, UR4, R3 ;  /* 0x0000000402027c24 */ /* 0x001fca000f8e0203 */
[----:B-1----:R-:W-:-:S13]  /*0060*/  ISETP.GE.AND P0, PT, R2, UR5, PT ;  /* 0x0000000502007c0c */ /* 0x002fda000bf06270 */
[----:B------:R-:W-:Y:S05]  /*0070*/  @P0 EXIT ;  /* 0x000000000000094d */ /* 0x000fea0003800000 */
[----:B------:R-:W0:Y:S01]  /*0080*/  LDC.64 R4, c[0x0][0x388] ;  /* 0x0000e200ff047b82 */ /* 0x000e220000000a00 */
[----:B------:R-:W1:Y:S01]  /*0090*/  LDCU.64 UR4, c[0x0][0x358] ;  /* 0x00006b00ff0477ac */ /* 0x000e620008000a00 */
[----:B------:R-:W2:Y:S06]  /*00a0*/  LDCU UR6, c[0x0][0x390] ;  /* 0x00007200ff0677ac */ /* 0x000eac0008000800 */
[----:B------:R-:W3:Y:S01]  /*00b0*/  LDC R9, c[0x0][0x398] ;  /* 0x0000e600ff097b82 */ /* 0x000ee20000000800 */
[----:B0-----:R-:W-:-:S05]  /*00c0*/  IMAD.WIDE R4, R2, 0x4, R4 ;  /* 0x0000000402047825 */ /* 0x001fca00078e0204 */
[----:B-1----:R-:W2:Y:S01]  /*00d0*/  LDG.E R0, desc[UR4][R4.64] ;  /* 0x0000000404007981 */ /* 0x002ea2000c1e1900 */
[----:B------:R-:W-:Y:S01]  /*00e0*/  BSSY.RECONVERGENT B0, `(.L_x_0) ;  /* 0x000000d000007945 */ /* 0x000fe20003800200 */
[----:B---3--:R-:W0:Y:S02]  /*00f0*/  MUFU.RCP R3, R9 ;  /* 0x0000000900037308 */ /* 0x008e240000001000 */
[----:B0-----:R-:W-:-:S04]  /*0100*/  FFMA R6, R3, -R9, 1 ;  /* 0x3f80000003067423 */ /* 0x001fc80000000809 */
[----:B------:R-:W-:Y:S01]  /*0110*/  FFMA R3, R3, R6, R3 ;  /* 0x0000000603037223 */ /* 0x000fe20000000003 */
[----:B--2---:R-:W-:-:S04]  /*0120*/  FMUL R0, R0, UR6 ;  /* 0x0000000600007c20 */ /* 0x004fc80008400000 */
[----:B------:R-:W0:Y:S01]  /*0130*/  FCHK P0, R0, R9 ;  /* 0x0000000900007302 */ /* 0x000e220000000000 */
[----:B------:R-:W-:-:S04]  /*0140*/  FFMA R6, R0, R3, RZ ;  /* 0x0000000300067223 */ /* 0x000fc800000000ff */
[----:B------:R-:W-:-:S04]  /*0150*/  FFMA R7, R6, -R9, R0 ;  /* 0x8000000906077223 */ /* 0x000fc80000000000 */
[----:B------:R-:W-:Y:S01]  /*0160*/  FFMA R6, R3, R7, R6 ;  /* 0x0000000703067223 */ /* 0x000fe20000000006 */
[----:B0-----:R-:W-:Y:S06]  /*0170*/  @!P0 BRA `(.L_x_1) ;  /* 0x00000000000c8947 */ /* 0x001fec0003800000 */
[----:B------:R-:W-:-:S07]  /*0180*/  MOV R4, 0x1a0 ;  /* 0x000001a000047802 */ /* 0x000fce0000000f00 */
[----:B------:R-:W-:Y:S05]  /*0190*/  CALL.REL.NOINC `($__internal_0_$__cuda_sm3x_div_rn_noftz_f32_slowpath) ;  /* 0x0000000000207944 */ /* 0x000fea0003c00000 */
[----:B------:R-:W-:-:S07]  /*01a0*/  IMAD.MOV.U32 R6, RZ, RZ, R0 ;  /* 0x000000ffff067224 */ /* 0x000fce00078e0000 */
.L_x_1:
[----:B------:R-:W-:Y:S05]  /*01b0*/  BSYNC.RECONVERGENT B0 ;  /* 0x0000000000007941 */ /* 0x000fea0003800200 */
.L_x_0:
[----:B------:R-:W0:Y:S02]  /*01c0*/  LDC.64 R4, c[0x0][0x380] ;  /* 0x0000e000ff047b82 */ /* 0x000e240000000a00 */
[----:B0-----:R-:W-:-:S05]  /*01d0*/  IMAD.WIDE R2, R2, 0x4, R4 ;  /* 0x0000000402027825 */ /* 0x001fca00078e0204 */
[----:B------:R-:W2:Y:S02]  /*01e0*/  LDG.E R5, desc[UR4][R2.64] ;  /* 0x0000000402057981 */ /* 0x000ea4000c1e1900 */
[----:B--2---:R-:W-:-:S05]  /*01f0*/  FADD R5, R5, -R6 ;  /* 0x8000000605057221 */ /* 0x004fca0000000000 */
[----:B------:R-:W-:Y:S01]  /*0200*/  STG.E desc[UR4][R2.64], R5 ;  /* 0x0000000502007986 */ /* 0x000fe2000c101904 */
[----:B------:R-:W-:Y:S05]  /*0210*/  EXIT ;  /* 0x000000000000794d */ /* 0x000fea0003800000 */
        .weak           $__internal_0_$__cuda_sm3x_div_rn_noftz_f32_slowpath
        .type           $__internal_0_$__cuda_sm3x_div_rn_noftz_f32_slowpath,@function
        .size           $__internal_0_$__cuda_sm3x_div_rn_noftz_f32_slowpath,(.L_x_81 - $__internal_0_$__cuda_sm3x_div_rn_noftz_f32_slowpath)
$__internal_0_$__cuda_sm3x_div_rn_noftz_f32_slowpath:
[----:B------:R-:W0:Y:S01]  /*0220*/  LDC R3, c[0x0][0x398] ;  /* 0x0000e600ff037b82 */ /* 0x000e220000000800 */
[--C-:B------:R-:W-:Y:S01]  /*0230*/  SHF.R.U32.HI R5, RZ, 0x17, R0.reuse ;  /* 0x00000017ff057819 */ /* 0x100fe20000011600 */
[----:B------:R-:W1:Y:S01]  /*0240*/  LDCU UR6, c[0x0][0x398] ;  /* 0x00007300ff0677ac */ /* 0x000e620008000800 */
[----:B------:R-:W-:Y:S01]  /*0250*/  BSSY.RECONVERGENT B1, `(.L_x_2) ;  /* 0x0000064000017945 */ /* 0x000fe20003800200 */
[----:B------:R-:W-:Y:S01]  /*0260*/  IMAD.MOV.U32 R7, RZ, RZ, R0 ;  /* 0x000000ffff077224 */ /* 0x000fe200078e0000 */
[----:B------:R-:W-:-:S05]  /*0270*/  LOP3.LUT R5, R5, 0xff, RZ, 0xc0, !PT ;  /* 0x000000ff05057812 */ /* 0x000fca00078ec0ff */
[----:B------:R-:W-:Y:S02]  /*0280*/  VIADD R10, R5, 0xffffffff ;  /* 0xffffffff050a7836 */ /* 0x000fe40000000000 */
[----:B-1----:R-:W-:Y:S01]  /*0290*/  IMAD.U32 R8, RZ, RZ, UR6 ;  /* 0x00000006ff087e24 */ /* 0x002fe2000f8e00ff */
[----:B0-----:R-:W-:-:S04]  /*02a0*/  SHF.R.U32.HI R6, RZ, 0x17, R3 ;  /* 0x00000017ff067819 */ /* 0x001fc80000011603 */
[----:B------:R-:W-:-:S05]  /*02b0*/  LOP3.LUT R6, R6, 0xff, RZ, 0xc0, !PT ;  /* 0x000000ff06067812 */ /* 0x000fca00078ec0ff */
[----:B------:R-:W-:-:S05]  /*02c0*/  VIADD R11, R6, 0xffffffff ;  /* 0xffffffff060b7836 */ /* 0x000fca0000000000 */
[----:B------:R-:W-:-:S04]  /*02d0*/  ISETP.GT.U32.AND P0, PT, R11, 0xfd, PT ;  /* 0x000000fd0b00780c */ /* 0x000fc80003f04070 */
[----:B------:R-:W-:-:S13]  /*02e0*/  ISETP.GT.U32.OR P0, PT, R10, 0xfd, P0 ;  /* 0x000000fd0a00780c */ /* 0x000fda0000704470 */
[----:B------:R-:W-:Y:S01]  /*02f0*/  @!P0 IMAD.MOV.U32 R9, RZ, RZ, RZ ;  /* 0x000000ffff098224 */ /* 0x000fe200078e00ff */
[----:B------:R-:W-:Y:S06]  /*0300*/  @!P0 BRA `(.L_x_3) ;  /* 0x00000000005c8947 */ /* 0x000fec0003800000 */
[----:B------:R-:W-:Y:S02]  /*0310*/  FSETP.GTU.FTZ.AND P1, PT, |R3|, +INF , PT ;  /* 0x7f8000000300780b */ /* 0x000fe40003f3c200 */
[----:B------:R-:W-:-:S04]  /*0320*/  FSETP.GTU.FTZ.AND P0, PT, |R0|, +INF , PT ;  /* 0x7f8000000000780b */ /* 0x000fc80003f1c200 */
[----:B------:R-:W-:-:S13]  /*0330*/  PLOP3.LUT P0, PT, P0, P1, PT, 0xf8, 0x8f ;  /* 0x00000000008f781c */ /* 0x000fda0000703f70 */
[----:B------:R-:W-:Y:S05]  /*0340*/  @P0 BRA `(.L_x_4) ;  /* 0x00000004004c0947 */ /* 0x000fea0003800000 */
[----:B------:R-:W-:-:S13]  /*0350*/  LOP3.LUT P0, RZ, R8, 0x7fffffff, R7, 0xc8, !PT ;  /* 0x7fffffff08ff7812 */ /* 0x000fda000780c807 */
[----:B------:R-:W-:Y:S05]  /*0360*/  @!P0 BRA `(.L_x_5) ;  /* 0x00000004003c8947 */ /* 0x000fea0003800000 */
[C---:B------:R-:W-:Y:S02]  /*0370*/  FSETP.NEU.FTZ.AND P2, PT, |R0|.reuse, +INF , PT ;  /* 0x7f8000000000780b */ /* 0x040fe40003f5d200 */
[----:B------:R-:W-:Y:S02]  /*0380*/  FSETP.NEU.FTZ.AND P1, PT, |R3|, +INF , PT ;  /* 0x7f8000000300780b */ /* 0x000fe40003f3d200 */
[----:B------:R-:W-:-:S11]  /*0390*/  FSETP.NEU.FTZ.AND P0, PT, |R0|, +INF , PT ;  /* 0x7f8000000000780b */ /* 0x000fd60003f1d200 */
[----:B------:R-:W-:Y:S05]  /*03a0*/  @!P1 BRA !P2, `(.L_x_5) ;  /* 0x00000004002c9947 */ /* 0x000fea0005000000 */
[----:B------:R-:W-:-:S04]  /*03b0*/  LOP3.LUT P2, RZ, R7, 0x7fffffff, RZ, 0xc0, !PT ;  /* 0x7fffffff07ff7812 */ /* 0x000fc8000784c0ff */
[----:B------:R-:W-:-:S13]  /*03c0*/  PLOP3.LUT P1, PT, P1, P2, PT, 0x2f, 0xf2 ;  /* 0x0000000000f2781c */ /* 0x000fda0000f24577 */
[----:B------:R-:W-:Y:S05]  /*03d0*/  @P1 BRA `(.L_x_6) ;  /* 0x0000000400181947 */ /* 0x000fea0003800000 */
[----:B------:R-:W-:-:S04]  /*03e0*/  LOP3.LUT P1, RZ, R8, 0x7fffffff, RZ, 0xc0, !PT ;  /* 0x7fffffff08ff7812 */ /* 0x000fc8000782c0ff */
[----:B------:R-:W-:-:S13]  /*03f0*/  PLOP3.LUT P0, PT, P0, P1, PT, 0x2f, 0xf2 ;  /* 0x0000000000f2781c */ /* 0x000fda0000702577 */
[----:B------:R-:W-:Y:S05]  /*0400*/  @P0 BRA `(.L_x_7) ;  /* 0x0000000400000947 */ /* 0x000fea0003800000 */
[----:B------:R-:W-:Y:S02]  /*0410*/  ISETP.GE.AND P0, PT, R10, RZ, PT ;  /* 0x000000ff0a00720c */ /* 0x000fe40003f06270 */
[----:B------:R-:W-:-:S11]  /*0420*/  ISETP.GE.AND P1, PT, R11, RZ, PT ;  /* 0x000000ff0b00720c */ /* 0x000fd60003f26270 */
[----:B------:R-:W-:Y:S02]  /*0430*/  @P0 IMAD.MOV.U32 R9, RZ, RZ, RZ ;  /* 0x000000ffff090224 */ /* 0x000fe400078e00ff */
[----:B------:R-:W-:Y:S01]  /*0440*/  @!P0 FFMA R7, R0, 1.84467440737095516160e+19, RZ ;  /* 0x5f80000000078823 */ /* 0x000fe200000000ff */
[----:B------:R-:W-:Y:S02]  /*0450*/  @!P0 IMAD.MOV.U32 R9, RZ, RZ, -0x40 ;  /* 0xffffffc0ff098424 */ /* 0x000fe400078e00ff */
[----:B------:R-:W-:Y:S02]  /*0460*/  @!P1 FFMA R8, R3, 1.84467440737095516160e+19, RZ ;  /* 0x5f80000003089823 */ /* 0x000fe400000000ff */
[----:B------:R-:W-:-:S07]  /*0470*/  @!P1 VIADD R9, R9, 0x40 ;  /* 0x0000004009099836 */ /* 0x000fce0000000000 */
.L_x_3:
[----:B------:R-:W-:Y:S01]  /*0480*/  LEA R3, R6, 0xc0800000, 0x17 ;  /* 0xc080000006037811 */ /* 0x000fe200078eb8ff */
[----:B------:R-:W-:Y:S01]  /*0490*/  VIADD R5, R5, 0xffffff81 ;  /* 0xffffff8105057836 */ /* 0x000fe20000000000 */
[----:B------:R-:W-:Y:S03]  /*04a0*/  BSSY.RECONVERGENT B2, `(.L_x_8) ;  /* 0x0000035000027945 */ /* 0x000fe60003800200 */
[----:B------:R-:W-:Y:S01]  /*04b0*/  IMAD.IADD R3, R8, 0x1, -R3 ;  /* 0x0000000108037824 */ /* 0x000fe200078e0a03 */
[C---:B------:R-:W-:Y:S01]  /*04c0*/  IADD3 R6, PT, PT, R5.reuse, 0x7f, -R6 ;  /* 0x0000007f05067810 */ /* 0x040fe20007ffe806 */
[----:B------:R-:W-:Y:S02]  /*04d0*/  IMAD R0, R5, -0x800000, R7 ;  /* 0xff80000005007824 */ /* 0x000fe400078e0207 */
[----:B------:R-:W0:Y:S01]  /*04e0*/  MUFU.RCP R8, R3 ;  /* 0x0000000300087308 */ /* 0x000e220000001000 */
[----:B------:R-:W-:Y:S01]  /*04f0*/  FADD.FTZ R11, -R3, -RZ ;  /* 0x800000ff030b7221 */ /* 0x000fe20000010100 */
[----:B------:R-:W-:-:S03]  /*0500*/  IMAD.IADD R6, R6, 0x1, R9 ;  /* 0x0000000106067824 */ /* 0x000fc600078e0209 */
[----:B0-----:R-:W-:-:S04]  /*0510*/  FFMA R13, R8, R11, 1 ;  /* 0x3f800000080d7423 */ /* 0x001fc8000000000b */
[----:B------:R-:W-:-:S04]  /*0520*/  FFMA R10, R8, R13, R8 ;  /* 0x0000000d080a7223 */ /* 0x000fc80000000008 */
[----:B------:R-:W-:-:S04]  /*0530*/  FFMA R7, R0, R10, RZ ;  /* 0x0000000a00077223 */ /* 0x000fc800000000ff */
[----:B------:R-:W-:-:S04]  /*0540*/  FFMA R8, R11, R7, R0 ;  /* 0x000000070b087223 */ /* 0x000fc80000000000 */
[----:B------:R-:W-:-:S04]  /*0550*/  FFMA R7, R10, R8, R7 ;  /* 0x000000080a077223 */ /* 0x000fc80000000007 */
[----:B------:R-:W-:-:S04]  /*0560*/  FFMA R8, R11, R7, R0 ;  /* 0x000000070b087223 */ /* 0x000fc80000000000 */
[----:B------:R-:W-:-:S05]  /*0570*/  FFMA R0, R10, R8, R7 ;  /* 0x000000080a007223 */ /* 0x000fca0000000007 */
[----:B------:R-:W-:-:S04]  /*0580*/  SHF.R.U32.HI R3, RZ, 0x17, R0 ;  /* 0x00000017ff037819 */ /* 0x000fc80000011600 */
[----:B------:R-:W-:-:S05]  /*0590*/  LOP3.LUT R3, R3, 0xff, RZ, 0xc0, !PT ;  /* 0x000000ff03037812 */ /* 0x000fca00078ec0ff */
[----:B------:R-:W-:-:S04]  /*05a0*/  IMAD.IADD R9, R3, 0x1, R6 ;  /* 0x0000000103097824 */ /* 0x000fc800078e0206 */
[----:B------:R-:W-:-:S05]  /*05b0*/  VIADD R3, R9, 0xffffffff ;  /* 0xffffffff09037836 */ /* 0x000fca0000000000 */
[----:B------:R-:W-:-:S13]  /*05c0*/  ISETP.GE.U32.AND P0, PT, R3, 0xfe, PT ;  /* 0x000000fe0300780c */ /* 0x000fda0003f06070 */
[----:B------:R-:W-:Y:S05]  /*05d0*/  @!P0 BRA `(.L_x_9) ;  /* 0x0000000000808947 */ /* 0x000fea0003800000 */
[----:B------:R-:W-:-:S13]  /*05e0*/  ISETP.GT.AND P0, PT, R9, 0xfe, PT ;  /* 0x000000fe0900780c */ /* 0x000fda0003f04270 */
[----:B------:R-:W-:Y:S05]  /*05f0*/  @P0 BRA `(.L_x_10) ;  /* 0x00000000006c0947 */ /* 0x000fea0003800000 */
[----:B------:R-:W-:-:S13]  /*0600*/  ISETP.GE.AND P0, PT, R9, 0x1, PT ;  /* 0x000000010900780c */ /* 0x000fda0003f06270 */
[----:B------:R-:W-:Y:S05]  /*0610*/  @P0 BRA `(.L_x_11) ;  /* 0x0000000000740947 */ /* 0x000fea0003800000 */
[----:B------:R-:W-:Y:S02]  /*0620*/  ISETP.GE.AND P0, PT, R9, -0x18, PT ;  /* 0xffffffe80900780c */ /* 0x000fe40003f06270 */
[----:B------:R-:W-:-:S11]  /*0630*/  LOP3.LUT R0, R0, 0x80000000, RZ, 0xc0, !PT ;  /* 0x8000000000007812 */ /* 0x000fd600078ec0ff */
[----:B------:R-:W-:Y:S05]  /*0640*/  @!P0 BRA `(.L_x_11) ;  /* 0x0000000000688947 */ /* 0x000fea0003800000 */
[CCC-:B------:R-:W-:Y:S01]  /*0650*/  FFMA.RZ R3, R10.reuse, R8.reuse, R7.reuse ;  /* 0x000000080a037223 */ /* 0x1c0fe2000000c007 */
[CCC-:B------:R-:W-:Y:S01]  /*0660*/  FFMA.RM R6, R10.reuse, R8.reuse, R7.reuse ;  /* 0x000000080a067223 */ /* 0x1c0fe20000004007 */
[C---:B------:R-:W-:Y:S02]  /*0670*/  ISETP.NE.AND P2, PT, R9.reuse, RZ, PT ;  /* 0x000000ff0900720c */ /* 0x040fe40003f45270 */
[----:B------:R-:W-:Y:S02]  /*0680*/  ISETP.NE.AND P1, PT, R9, RZ, PT ;  /* 0x000000ff0900720c */ /* 0x000fe40003f25270 */
[----:B------:R-:W-:Y:S01]  /*0690*/  LOP3.LUT R5, R3, 0x7fffff, RZ, 0xc0, !PT ;  /* 0x007fffff03057812 */ /* 0x000fe200078ec0ff */
[----:B------:R-:W-:Y:S01]  /*06a0*/  FFMA.RP R3, R10, R8, R7 ;  /* 0x000000080a037223 */ /* 0x000fe20000008007 */
[----:B------:R-:W-:Y:S02]  /*06b0*/  VIADD R8, R9, 0x20 ;  /* 0x0000002009087836 */ /* 0x000fe40000000000 */
[----:B------:R-:W-:Y:S01]  /*06c0*/  LOP3.LUT R5, R5, 0x800000, RZ, 0xfc, !PT ;  /* 0x0080000005057812 */ /* 0x000fe200078efcff */
[----:B------:R-:W-:Y:S01]  /*06d0*/  IMAD.MOV R7, RZ, RZ, -R9 ;  /* 0x000000ffff077224 */ /* 0x000fe200078e0a09 */
[----:B------:R-:W-:-:S02]  /*06e0*/  FSETP.NEU.FTZ.AND P0, PT, R3, R6, PT ;  /* 0x000000060300720b */ /* 0x000fc40003f1d000 */
[----:B------:R-:W-:Y:S02]  /*06f0*/  SHF.L.U32 R8, R5, R8, RZ ;  /* 0x0000000805087219 */ /* 0x000fe400000006ff */
[----:B------:R-:W-:Y:S02]  /*0700*/  SEL R6, R7, RZ, P2 ;  /* 0x000000ff07067207 */ /* 0x000fe40001000000 */
[----:B------:R-:W-:Y:S02]  /*0710*/  ISETP.NE.AND P1, PT, R8, RZ, P1 ;  /* 0x000000ff0800720c */ /* 0x000fe40000f25270 */
[----:B------:R-:W-:Y:S02]  /*0720*/  SHF.R.U32.HI R6, RZ, R6, R5 ;  /* 0x00000006ff067219 */ /* 0x000fe40000011605 */
[----:B------:R-:W-:Y:S02]  /*0730*/  PLOP3.LUT P0, PT, P0, P1, PT, 0xf8, 0x8f ;  /* 0x00000000008f781c */ /* 0x000fe40000703f70 */
[----:B------:R-:W-:-:S02]  /*0740*/  SHF.R.U32.HI R8, RZ, 0x1, R6 ;  /* 0x00000001ff087819 */ /* 0x000fc40000011606 */
[----:B------:R-:W-:-:S04]  /*0750*/  SEL R3, RZ, 0x1, !P0 ;  /* 0x00000001ff037807 */ /* 0x000fc80004000000 */
[----:B------:R-:W-:-:S04]  /*0760*/  LOP3.LUT R3, R3, 0x1, R8, 0xf8, !PT ;  /* 0x0000000103037812 */ /* 0x000fc800078ef808 */
[----:B------:R-:W-:-:S05]  /*0770*/  LOP3.LUT R3, R3, R6, RZ, 0xc0, !PT ;  /* 0x0000000603037212 */ /* 0x000fca00078ec0ff */
[----:B------:R-:W-:-:S05]  /*0780*/  IMAD.IADD R3, R8, 0x1, R3 ;  /* 0x0000000108037824 */ /* 0x000fca00078e0203 */
[----:B------:R-:W-:Y:S01]  /*0790*/  LOP3.LUT R0, R3, R0, RZ, 0xfc, !PT ;  /* 0x0000000003007212 */ /* 0x000fe200078efcff */
[----:B------:R-:W-:Y:S06]  /*07a0*/  BRA `(.L_x_11) ;  /* 0x0000000000107947 */ /* 0x000fec0003800000 */
.L_x_10:
[----:B------:R-:W-:-:S04]  /*07b0*/  LOP3.LUT R0, R0, 0x80000000, RZ, 0xc0, !PT ;  /* 0x8000000000007812 */ /* 0x000fc800078ec0ff */
[----:B------:R-:W-:Y:S01]  /*07c0*/  LOP3.LUT R0, R0, 0x7f800000, RZ, 0xfc, !PT ;  /* 0x7f80000000007812 */ /* 0x000fe200078efcff */
[----:B------:R-:W-:Y:S06]  /*07d0*/  BRA `(.L_x_11) ;  /* 0x0000000000047947 */ /* 0x000fec0003800000 */
.L_x_9:
[----:B------:R-:W-:-:S07]  /*07e0*/  IMAD R0, R6, 0x800000, R0 ;  /* 0x0080000006007824 */ /* 0x000fce00078e0200 */
.L_x_11:
[----:B------:R-:W-:Y:S05]  /*07f0*/  BSYNC.RECONVERGENT B2 ;  /* 0x0000000000027941 */ /* 0x000fea0003800200 */
.L_x_8:
[----:B------:R-:W-:Y:S05]  /*0800*/  BRA `(.L_x_12) ;  /* 0x0000000000207947 */ /* 0x000fea0003800000 */
.L_x_7:
[----:B------:R-:W-:-:S04]  /*0810*/  LOP3.LUT R0, R8, 0x80000000, R7, 0x48, !PT ;  /* 0x8000000008007812 */ /* 0x000fc800078e4807 */
[----:B------:R-:W-:Y:S01]  /*0820*/  LOP3.LUT R0, R0, 0x7f800000, RZ, 0xfc, !PT ;  /* 0x7f80000000007812 */ /* 0x000fe200078efcff */
[----:B------:R-:W-:Y:S06]  /*0830*/  BRA `(.L_x_12) ;  /* 0x0000000000147947 */ /* 0x000fec0003800000 */
.L_x_6:
[----:B------:R-:W-:Y:S01]  /*0840*/  LOP3.LUT R0, R8, 0x80000000, R7, 0x48, !PT ;  /* 0x8000000008007812 */ /* 0x000fe200078e4807 */
[----:B------:R-:W-:Y:S06]  /*0850*/  BRA `(.L_x_12) ;  /* 0x00000000000c7947 */ /* 0x000fec0003800000 */
.L_x_5:
[----:B------:R-:W0:Y:S01]  /*0860*/  MUFU.RSQ R0, -QNAN ;  /* 0xffc0000000007908 */ /* 0x000e220000001400 */
[----:B------:R-:W-:Y:S05]  /*0870*/  BRA `(.L_x_12) ;  /* 0x0000000000047947 */ /* 0x000fea0003800000 */
.L_x_4:
[----:B------:R-:W-:-:S07]  /*0880*/  FADD.FTZ R0, R0, R3 ;  /* 0x0000000300007221 */ /* 0x000fce0000010000 */
.L_x_12:
[----:B------:R-:W-:Y:S05]  /*0890*/  BSYNC.RECONVERGENT B1 ;  /* 0x0000000000017941 */ /* 0x000fea0003800200 */
.L_x_2:
[----:B------:R-:W-:-:S04]  /*08a0*/  IMAD.MOV.U32 R5, RZ, RZ, 0x0 ;  /* 0x00000000ff057424 */ /* 0x000fc800078e00ff */
[----:B0-----:R-:W-:Y:S05]  /*08b0*/  RET.REL.NODEC R4 `(learn_1d) ;  /* 0xfffffff404d07950 */ /* 0x001fea0003c3ffff */
.L_x_13:
[----:B------:R-:W-:-:S00]  /*08c0*/  BRA `(.L_x_13) ;  /* 0xfffffffc00fc7947 */ /* 0x000fc0000383ffff */
[----:B------:R-:W-:-:S00]  /*08d0*/  NOP ;  /* 0x0000000000007918 */ /* 0x000fc00000000000 */
        /* <DEDUP_REMOVED lines=10> */
.L_x_81:


//--------------------- .text.learn_2d            --------------------------
	.section	.text.learn_2d,"ax",@progbits
	.align	128
        .global         learn_2d
        .type           learn_2d,@function
        .size           learn_2d,(.L_x_82 - learn_2d)
        .other          learn_2d,@"STO_CUDA_ENTRY STV_DEFAULT"
learn_2d:
.text.learn_2d:
[----:B------:R-:W-:Y:S01]  /*0000*/  LDC R1, c[0x0][0x37c] ;  /* 0x0000df00ff017b82 */ /* 0x000fe20000000800 */
[----:B------:R-:W0:Y:S01]  /*0010*/  S2R R2, SR_CTAID.Y ;  /* 0x0000000000027919 */ /* 0x000e220000002600 */
[----:B------:R-:W1:Y:S01]  /*0020*/  LDCU UR4, c[0x0][0x360] ;  /* 0x00006c00ff0477ac */ /* 0x000e620008000800 */
[----:B------:R-:W0:Y:S01]  /*0030*/  S2R R5, SR_TID.Y ;  /* 0x0000000000057919 */ /* 0x000e220000002200 */
[----:B------:R-:W0:Y:S01]  /*0040*/  LDCU UR5, c[0x0][0x364] ;  /* 0x00006c80ff0577ac */ /* 0x000e220008000800 */
[----:B------:R-:W1:Y:S01]  /*0050*/  S2R R4, SR_CTAID.X ;  /* 0x0000000000047919 */ /* 0x000e620000002500 */
[----:B------:R-:W2:Y:S01]  /*0060*/  LDCU UR6, c[0x0][0x398] ;  /* 0x00007300ff0677ac */ /* 0x000ea20008000800 */
[----:B------:R-:W1:Y:S01]  /*0070*/  S2R R3, SR_TID.X ;  /* 0x0000000000037919 */ /* 0x000e620000002100 */
[----:B------:R-:W3:Y:S01]  /*0080*/  LDCU UR7, c[0x0][0x394] ;  /* 0x00007280ff0777ac */ /* 0x000ee20008000800 */
[----:B0-----:R-:W-:-:S05]  /*0090*/  IMAD R2, R2, UR5, R5 ;  /* 0x0000000502027c24 */ /* 0x001fca000f8e0205 */
[----:B--2---:R-:W-:Y:S01]  /*00a0*/  ISETP.GE.AND P0, PT, R2, UR6, PT ;  /* 0x0000000602007c0c */ /* 0x004fe2000bf06270 */
[----:B-1----:R-:W-:-:S05]  /*00b0*/  IMAD R4, R4, UR4, R3 ;  /* 0x0000000404047c24 */ /* 0x002fca000f8e0203 */
[----:B---3--:R-:W-:-:S13]  /*00c0*/  ISETP.GE.OR P0, PT, R4, UR7, P0 ;  /* 0x0000000704007c0c */ /* 0x008fda0008706670 */
[----:B------:R-:W-:Y:S05]  /*00d0*/  @P0 EXIT ;  /* 0x000000000000094d */ /* 0x000fea0003800000 */
[----:B------:R-:W0:Y:S01]  /*00e0*/  LDC.64 R6, c[0x0][0x388] ;  /* 0x0000e200ff067b82 */ /* 0x000e220000000a00 */
[----:B------:R-:W1:Y:S01]  /*00f0*/  LDCU.64 UR4, c[0x0][0x358] ;  /* 0x00006b00ff0477ac */ /* 0x000e620008000a00 */
[----:B------:R-:W2:Y:S06]  /*0100*/  LDCU UR6, c[0x0][0x390] ;  /* 0x00007200ff0677ac */ /* 0x000eac0008000800 */
[----:B------:R-:W3:Y:S01]  /*0110*/  LDC R11, c[0x0][0x39c] ;  /* 0x0000e700ff0b7b82 */ /* 0x000ee20000000800 */
[----:B0-----:R-:W-:-:S06]  /*0120*/  IMAD.WIDE R6, R4, 0x8, R6 ;  /* 0x0000000804067825 */ /* 0x001fcc00078e0206 */
[----:B-1----:R-:W4:Y:S01]  /*0130*/  LDG.E.64 R6, desc[UR4][R6.64] ;  /* 0x0000000406067981 */ /* 0x002f22000c1e1b00 */
[----:B---3--:R-:W0:Y:S01]  /*0140*/  MUFU.RCP R3, R11 ;  /* 0x0000000b00037308 */ /* 0x008e220000001000 */
[----:B----4-:R-:W-:-:S05]  /*0150*/  IMAD.WIDE.U32 R8, R2, 0x4, R6 ;  /* 0x0000000402087825 */ /* 0x010fca00078e0006 */
[----:B------:R-:W2:Y:S01]  /*0160*/  LDG.E R0, desc[UR4][R8.64] ;  /* 0x0000000408007981 */ /* 0x000ea2000c1e1900 */
[C---:B0-----:R-:W-:Y:S01]  /*0170*/  FFMA R10, R3.reuse, -R11, 1 ;  /* 0x3f800000030a7423 */ /* 0x041fe2000000080b */
[----:B------:R-:W-:Y:S03]  /*0180*/  BSSY.RECONVERGENT B0, `(.L_x_14) ;  /* 0x000000b000007945 */ /* 0x000fe60003800200 */
        /* <DEDUP_REMOVED lines=8> */
[----:B------:R-:W-:Y:S05]  /*0210*/  CALL.REL.NOINC `($__internal_1_$__cuda_sm3x_div_rn_noftz_f32_slowpath) ;  /* 0x0000000000287944 */ /* 0x000fea0003c00000 */
[----:B------:R-:W-:-:S07]  /*0220*/  IMAD.MOV.U32 R10, RZ, RZ, R0 ;  /* 0x000000ffff0a7224 */ /* 0x000fce00078e0000 */
.L_x_15:
[----:B------:R-:W-:Y:S05]  /*0230*/  BSYNC.RECONVERGENT B0 ;  /* 0x0000000000007941 */ /* 0x000fea0003800200 */
.L_x_14:
[----:B------:R-:W0:Y:S02]  /*0240*/  LDC.64 R6, c[0x0][0x380] ;  /* 0x0000e000ff067b82 */ /* 0x000e240000000a00 */
[----:B0-----:R-:W-:-:S06]  /*0250*/  IMAD.WIDE R4, R4, 0x8, R6 ;  /* 0x0000000804047825 */ /* 0x001fcc00078e0206 */
[----:B------:R-:W2:Y:S02]  /*0260*/  LDG.E.64 R4, desc[UR4][R4.64] ;  /* 0x0000000404047981 */ /* 0x000ea4000c1e1b00 */
[----:B--2---:R-:W-:-:S05]  /*0270*/  IMAD.WIDE.U32 R2, R2, 0x4, R4 ;  /* 0x0000000402027825 */ /* 0x004fca00078e0004 */
[----:B------:R-:W2:Y:S02]  /*0280*/  LDG.E R7, desc[UR4][R2.64] ;  /* 0x0000000402077981 */ /* 0x000ea4000c1e1900 */
[----:B--2---:R-:W-:-:S05]  /*0290*/  FADD R7, R7, -R10 ;  /* 0x8000000a07077221 */ /* 0x004fca0000000000 */
[----:B------:R-:W-:Y:S01]  /*02a0*/  STG.E desc[UR4][R2.64], R7 ;  /* 0x0000000702007986 */ /* 0x000fe2000c101904 */
[----:B------:R-:W-:Y:S05]  /*02b0*/  EXIT ;  /* 0x000000000000794d */ /* 0x000fea0003800000 */
        .weak           $__internal_1_$__cuda_sm3x_div_rn_noftz_f32_slowpath
        .type           $__internal_1_$__cuda_sm3x_div_rn_noftz_f32_slowpath,@function
        .size           $__internal_1_$__cuda_sm3x_div_rn_noftz_f32_slowpath,(.L_x_82 - $__internal_1_$__cuda_sm3x_div_rn_noftz_f32_slowpath)
$__internal_1_$__cuda_sm3x_div_rn_noftz_f32_slowpath:
        /* <DEDUP_REMOVED lines=38> */
.L_x_17:
[----:B------:R-:W-:Y:S01]  /*0520*/  LEA R0, R7, 0xc0800000, 0x17 ;  /* 0xc080000007007811 */ /* 0x000fe200078eb8ff */
[----:B------:R-:W-:Y:S01]  /*0530*/  VIADD R5, R5, 0xffffff81 ;  /* 0xffffff8105057836 */ /* 0x000fe20000000000 */
[----:B------:R-:W-:Y:S03]  /*0540*/  BSSY.RECONVERGENT B2, `(.L_x_22) ;  /* 0x0000035000027945 */ /* 0x000fe60003800200 */
[----:B------:R-:W-:Y:S02]  /*0550*/  IMAD.IADD R9, R9, 0x1, -R0 ;  /* 0x0000000109097824 */ /* 0x000fe400078e0a00 */
[C---:B------:R-:W-:Y:S01]  /*0560*/  IMAD R0, R5.reuse, -0x800000, R8 ;  /* 0xff80000005007824 */ /* 0x040fe200078e0208 */
[----:B------:R-:W-:Y:S01]  /*0570*/  IADD3 R5, PT, PT, R5, 0x7f, -R7 ;  /* 0x0000007f05057810 */ /* 0x000fe20007ffe807 */
[----:B------:R-:W0:Y:S01]  /*0580*/  MUFU.RCP R3, R9 ;  /* 0x0000000900037308 */ /* 0x000e220000001000 */
[----:B------:R-:W-:-:S03]  /*0590*/  FADD.FTZ R11, -R9, -RZ ;  /* 0x800000ff090b7221 */ /* 0x000fc60000010100 */
[----:B------:R-:W-:Y:S02]  /*05a0*/  IMAD.IADD R5, R5, 0x1, R10 ;  /* 0x0000000105057824 */ /* 0x000fe400078e020a */
        /* <DEDUP_REMOVED lines=20> */
[CC--:B------:R-:W-:Y:S01]  /*06f0*/  FFMA.RZ R3, R12.reuse, R8.reuse, R13 ;  /* 0x000000080c037223 */ /* 0x0c0fe2000000c00d */
[C---:B------:R-:W-:Y:S01]  /*0700*/  VIADD R10, R7.reuse, 0x20 ;  /* 0x00000020070a7836 */ /* 0x040fe20000000000 */
[C---:B------:R-:W-:Y:S02]  /*0710*/  ISETP.NE.AND P2, PT, R7.reuse, RZ, PT ;  /* 0x000000ff0700720c */ /* 0x040fe40003f45270 */
[----:B------:R-:W-:Y:S01]  /*0720*/  ISETP.NE.AND P1, PT, R7, RZ, PT ;  /* 0x000000ff0700720c */ /* 0x000fe20003f25270 */
[----:B------:R-:W-:Y:S01]  /*0730*/  IMAD.MOV R7, RZ, RZ, -R7 ;  /* 0x000000ffff077224 */ /* 0x000fe200078e0a07 */
[----:B------:R-:W-:Y:S01]  /*0740*/  LOP3.LUT R5, R3, 0x7fffff, RZ, 0xc0, !PT ;  /* 0x007fffff03057812 */ /* 0x000fe200078ec0ff */
[CCC-:B------:R-:W-:Y:S01]  /*0750*/  FFMA.RP R3, R12.reuse, R8.reuse, R13.reuse ;  /* 0x000000080c037223 */ /* 0x1c0fe2000000800d */
[----:B------:R-:W-:Y:S02]  /*0760*/  FFMA.RM R8, R12, R8, R13 ;  /* 0x000000080c087223 */ /* 0x000fe4000000400d */
[----:B------:R-:W-:-:S03]  /*0770*/  LOP3.LUT R5, R5, 0x800000, RZ, 0xfc, !PT ;  /* 0x0080000005057812 */ /* 0x000fc600078efcff */
[----:B------:R-:W-:Y:S02]  /*0780*/  FSETP.NEU.FTZ.AND P0, PT, R3, R8, PT ;  /* 0x000000080300720b */ /* 0x000fe40003f1d000 */
[----:B------:R-:W-:Y:S02]  /*0790*/  SHF.L.U32 R10, R5, R10, RZ ;  /* 0x0000000a050a7219 */ /* 0x000fe400000006ff */
[----:B------:R-:W-:Y:S02]  /*07a0*/  SEL R8, R7, RZ, P2 ;  /* 0x000000ff07087207 */ /* 0x000fe40001000000 */
[----:B------:R-:W-:Y:S02]  /*07b0*/  ISETP.NE.AND P1, PT, R10, RZ, P1 ;  /* 0x000000ff0a00720c */ /* 0x000fe40000f25270 */
[----:B------:R-:W-:Y:S02]  /*07c0*/  SHF.R.U32.HI R8, RZ, R8, R5 ;  /* 0x00000008ff087219 */ /* 0x000fe40000011605 */
[----:B------:R-:W-:-:S02]  /*07d0*/  PLOP3.LUT P0, PT, P0, P1, PT, 0xf8, 0x8f ;  /* 0x00000000008f781c */ /* 0x000fc40000703f70 */
[----:B------:R-:W-:Y:S02]  /*07e0*/  SHF.R.U32.HI R10, RZ, 0x1, R8 ;  /* 0x00000001ff0a7819 */ /* 0x000fe40000011608 */
[----:B------:R-:W-:-:S04]  /*07f0*/  SEL R3, RZ, 0x1, !P0 ;  /* 0x00000001ff037807 */ /* 0x000fc80004000000 */
[----:B------:R-:W-:-:S04]  /*0800*/  LOP3.LUT R3, R3, 0x1, R10, 0xf8, !PT ;  /* 0x0000000103037812 */ /* 0x000fc800078ef80a */
[----:B------:R-:W-:-:S05]  /*0810*/  LOP3.LUT R3, R3, R8, RZ, 0xc0, !PT ;  /* 0x0000000803037212 */ /* 0x000fca00078ec0ff */
[----:B------:R-:W-:-:S05]  /*0820*/  IMAD.IADD R3, R10, 0x1, R3 ;  /* 0x000000010a037824 */ /* 0x000fca00078e0203 */
[----:B------:R-:W-:Y:S01]  /*0830*/  LOP3.LUT R0, R3, R0, RZ, 0xfc, !PT ;  /* 0x0000000003007212 */ /* 0x000fe200078efcff */
[----:B------:R-:W-:Y:S06]  /*0840*/  BRA `(.L_x_25) ;  /* 0x0000000000107947 */ /* 0x000fec0003800000 */
.L_x_24:
[----:B------:R-:W-:-:S04]  /*0850*/  LOP3.LUT R0, R0, 0x80000000, RZ, 0xc0, !PT ;  /* 0x8000000000007812 */ /* 0x000fc800078ec0ff */
[----:B------:R-:W-:Y:S01]  /*0860*/  LOP3.LUT R0, R0, 0x7f800000, RZ, 0xfc, !PT ;  /* 0x7f80000000007812 */ /* 0x000fe200078efcff */
[----:B------:R-:W-:Y:S06]  /*0870*/  BRA `(.L_x_25) ;  /* 0x0000000000047947 */ /* 0x000fec0003800000 */
.L_x_23:
[----:B------:R-:W-:-:S07]  /*0880*/  IMAD R0, R5, 0x800000, R0 ;  /* 0x0080000005007824 */ /* 0x000fce00078e0200 */
.L_x_25:
[----:B------:R-:W-:Y:S05]  /*0890*/  BSYNC.RECONVERGENT B2 ;  /* 0x0000000000027941 */ /* 0x000fea0003800200 */
.L_x_22:
[----:B------:R-:W-:Y:S05]  /*08a0*/  BRA `(.L_x_26) ;  /* 0x0000000000207947 */ /* 0x000fea0003800000 */
.L_x_21:
[----:B------:R-:W-:-:S04]  /*08b0*/  LOP3.LUT R0, R9, 0x80000000, R8, 0x48, !PT ;  /* 0x8000000009007812 */ /* 0x000fc800078e4808 */
[----:B------:R-:W-:Y:S01]  /*08c0*/  LOP3.LUT R0, R0, 0x7f800000, RZ, 0xfc, !PT ;  /* 0x7f80000000007812 */ /* 0x000fe200078efcff */
[----:B------:R-:W-:Y:S06]  /*08d0*/  BRA `(.L_x_26) ;  /* 0x0000000000147947 */ /* 0x000fec0003800000 */
.L_x_20:
[----:B------:R-:W-:Y:S01]  /*08e0*/  LOP3.LUT R0, R9, 0x80000000, R8, 0x48, !PT ;  /* 0x8000000009007812 */ /* 0x000fe200078e4808 */
[----:B------:R-:W-:Y:S06]  /*08f0*/  BRA `(.L_x_26) ;  /* 0x00000000000c7947 */ /* 0x000fec0003800000 */
.L_x_19:
[----:B------:R-:W0:Y:S01]  /*0900*/  MUFU.RSQ R0, -QNAN ;  /* 0xffc0000000007908 */ /* 0x000e220000001400 */
[----:B------:R-:W-:Y:S05]  /*0910*/  BRA `(.L_x_26) ;  /* 0x0000000000047947 */ /* 0x000fea0003800000 */
.L_x_18:
[----:B------:R-:W-:-:S07]  /*0920*/  FADD.FTZ R0, R0, R3 ;  /* 0x0000000300007221 */ /* 0x000fce0000010000 */
.L_x_26:
[----:B------:R-:W-:Y:S05]  /*0930*/  BSYNC.RECONVERGENT B1 ;  /* 0x0000000000017941 */ /* 0x000fea0003800200 */
.L_x_16:
[----:B------:R-:W-:-:S04]  /*0940*/  IMAD.MOV.U32 R7, RZ, RZ, 0x0 ;  /* 0x00000000ff077424 */ /* 0x000fc800078e00ff */
[----:B0-----:R-:W-:Y:S05]  /*0950*/  RET.REL.NODEC R6 `(learn_2d) ;  /* 0xfffffff406a87950 */ /* 0x001fea0003c3ffff */
.L_x_27:
        /* <DEDUP_REMOVED lines=10> */
.L_x_82:


//--------------------- .text.vec_add_1d          --------------------------
	.section	.text.vec_add_1d,"ax",@progbits
	.align	128
        .global         vec_add_1d
        .type           vec_add_1d,@function
        .size           vec_add_1d,(.L_x_87 - vec_add_1d)
        .other          vec_add_1d,@"STO_CUDA_ENTRY STV_DEFAULT"
vec_add_1d:
.text.vec_add_1d:
        /* <DEDUP_REMOVED lines=9> */
[----:B------:R-:W1:Y:S07]  /*0090*/  LDCU.64 UR4, c[0x0][0x358] ;  /* 0x00006b00ff0477ac */ /* 0x000e6e0008000a00 */
[----:B------:R-:W2:Y:S01]  /*00a0*/  LDC.64 R4, c[0x0][0x380] ;  /* 0x0000e000ff047b82 */ /* 0x000ea20000000a00 */
[----:B0-----:R-:W-:-:S06]  /*00b0*/  IMAD.WIDE R2, R7, 0x4, R2 ;  /* 0x0000000407027825 */ /* 0x001fcc00078e0202 */
[----:B-1----:R-:W3:Y:S01]  /*00c0*/  LDG.E R2, desc[UR4][R2.64] ;  /* 0x0000000402027981 */ /* 0x002ee2000c1e1900 */
[----:B--2---:R-:W-:-:S05]  /*00d0*/  IMAD.WIDE R4, R7, 0x4, R4 ;  /* 0x0000000407047825 */ /* 0x004fca00078e0204 */
[----:B------:R-:W3:Y:S02]  /*00e0*/  LDG.E R7, desc[UR4][R4.64] ;  /* 0x0000000404077981 */ /* 0x000ee4000c1e1900 */
[----:B---3--:R-:W-:-:S05]  /*00f0*/  FADD R7, R2, R7 ;  /* 0x0000000702077221 */ /* 0x008fca0000000000 */
[----:B------:R-:W-:Y:S01]  /*0100*/  STG.E desc[UR4][R4.64], R7 ;  /* 0x0000000704007986 */ /* 0x000fe2000c101904 */
[----:B------:R-:W-:Y:S05]  /*0110*/  EXIT ;  /* 0x000000000000794d */ /* 0x000fea0003800000 */
.L_x_28:
        /* <DEDUP_REMOVED lines=14> */
.L_x_87:


//--------------------- .text.vec_add_2d          --------------------------
	.section	.text.vec_add_2d,"ax",@progbits
	.align	128
        .global         vec_add_2d
        .type           vec_add_2d,@function
        .size           vec_add_2d,(.L_x_88 - vec_add_2d)
        .other          vec_add_2d,@"STO_CUDA_ENTRY STV_DEFAULT"
vec_add_2d:
.text.vec_add_2d:
[----:B------:R-:W-:Y:S01]  /*0000*/  LDC R1, c[0x0][0x37c] ;  /* 0x0000df00ff017b82 */ /* 0x000fe20000000800 */
[----:B------:R-:W0:Y:S01]  /*0010*/  S2R R9, SR_CTAID.Y ;  /* 0x0000000000097919 */ /* 0x000e220000002600 */
[----:B------:R-:W1:Y:S01]  /*0020*/  LDCU UR4, c[0x0][0x360] ;  /* 0x00006c00ff0477ac */ /* 0x000e620008000800 */
[----:B------:R-:W0:Y:S01]  /*0030*/  S2R R2, SR_TID.Y ;  /* 0x0000000000027919 */ /* 0x000e220000002200 */
[----:B------:R-:W0:Y:S01]  /*0040*/  LDCU UR5, c[0x0][0x364] ;  /* 0x00006c80ff0577ac */ /* 0x000e220008000800 */
[----:B------:R-:W1:Y:S01]  /*0050*/  S2R R5, SR_CTAID.X ;  /* 0x0000000000057919 */ /* 0x000e620000002500 */
[----:B------:R-:W2:Y:S01]  /*0060*/  LDCU.64 UR6, c[0x0][0x390] ;  /* 0x00007200ff0677ac */ /* 0x000ea20008000a00 */
[----:B------:R-:W1:Y:S01]  /*0070*/  S2R R0, SR_TID.X ;  /* 0x0000000000007919 */ /* 0x000e620000002100 */
[----:B0-----:R-:W-:-:S05]  /*0080*/  IMAD R9, R9, UR5, R2 ;  /* 0x0000000509097c24 */ /* 0x001fca000f8e0202 */
[----:B--2---:R-:W-:Y:S01]  /*0090*/  ISETP.GE.AND P0, PT, R9, UR7, PT ;  /* 0x0000000709007c0c */ /* 0x004fe2000bf06270 */
[----:B-1----:R-:W-:-:S05]  /*00a0*/  IMAD R5, R5, UR4, R0 ;  /* 0x0000000405057c24 */ /* 0x002fca000f8e0200 */
[----:B------:R-:W-:-:S13]  /*00b0*/  ISETP.GE.OR P0, PT, R5, UR6, P0 ;  /* 0x0000000605007c0c */ /* 0x000fda0008706670 */
[----:B------:R-:W-:Y:S05]  /*00c0*/  @P0 EXIT ;  /* 0x000000000000094d */ /* 0x000fea0003800000 */
[----:B------:R-:W0:Y:S01]  /*00d0*/  LDC.64 R2, c[0x0][0x388] ;  /* 0x0000e200ff027b82 */ /* 0x000e220000000a00 */
[----:B------:R-:W1:Y:S07]  /*00e0*/  LDCU.64 UR4, c[0x0][0x358] ;  /* 0x00006b00ff0477ac */ /* 0x000e6e0008000a00 */
[----:B------:R-:W2:Y:S01]  /*00f0*/  LDC.64 R6, c[0x0][0x380] ;  /* 0x0000e000ff067b82 */ /* 0x000ea20000000a00 */
[----:B0-----:R-:W-:-:S06]  /*0100*/  IMAD.WIDE R2, R5, 0x8, R2 ;  /* 0x0000000805027825 */ /* 0x001fcc00078e0202 */
[----:B-1----:R-:W3:Y:S01]  /*0110*/  LDG.E.64 R2, desc[UR4][R2.64] ;  /* 0x0000000402027981 */ /* 0x002ee2000c1e1b00 */
[----:B--2---:R-:W-:-:S06]  /*0120*/  IMAD.WIDE R6, R5, 0x8, R6 ;  /* 0x0000000805067825 */ /* 0x004fcc00078e0206 */
[----:B------:R-:W2:Y:S01]  /*0130*/  LDG.E.64 R6, desc[UR4][R6.64] ;  /* 0x0000000406067981 */ /* 0x000ea2000c1e1b00 */
[----:B---3--:R-:W-:-:S06]  /*0140*/  IMAD.WIDE.U32 R4, R9, 0x4, R2 ;  /* 0x0000000409047825 */ /* 0x008fcc00078e0002 */
[----:B------:R-:W3:Y:S01]  /*0150*/  LDG.E R4, desc[UR4][R4.64] ;  /* 0x0000000404047981 */ /* 0x000ee2000c1e1900 */
[----:B--2---:R-:W-:-:S05]  /*0160*/  IMAD.WIDE.U32 R8, R9, 0x4, R6 ;  /* 0x0000000409087825 */ /* 0x004fca00078e0006 */
[----:B------:R-:W3:Y:S02]  /*0170*/  LDG.E R11, desc[UR4][R8.64] ;  /* 0x00000004080b7981 */ /* 0x000ee4000c1e1900 */
[----:B---3--:R-:W-:-:S05]  /*0180*/  FADD R11, R4, R11 ;  /* 0x0000000b040b7221 */ /* 0x008fca0000000000 */
[----:B------:R-:W-:Y:S01]  /*0190*/  STG.E desc[UR4][R8.64], R11 ;  /* 0x0000000b08007986 */ /* 0x000fe2000c101904 */
[----:B------:R-:W-:Y:S05]  /*01a0*/  EXIT ;  /* 0x000000000000794d */ /* 0x000fea0003800000 */
.L_x_29:
        /* <DEDUP_REMOVED lines=13> */
.L_x_88:


//--------------------- .text.calc_deriv_w_kernel --------------------------
	.section	.text.calc_deriv_w_kernel,"ax",@progbits
	.align	128
        .global         calc_deriv_w_kernel
        .type           calc_deriv_w_kernel,@function
        .size           calc_deriv_w_kernel,(.L_x_89 - calc_deriv_w_kernel)
        .other          calc_deriv_w_kernel,@"STO_CUDA_ENTRY STV_DEFAULT"
calc_deriv_w_kernel:
.text.calc_deriv_w_kernel:
        /* <DEDUP_REMOVED lines=15> */
[----:B------:R-:W1:Y:S07]  /*00f0*/  LDCU.64 UR4, c[0x0][0x358] ;  /* 0x00006b00ff0477ac */ /* 0x000e6e0008000a00 */
[----:B------:R-:W2:Y:S08]  /*0100*/  LDC.64 R4, c[0x0][0x398] ;  /* 0x0000e600ff047b82 */ /* 0x000eb00000000a00 */
[----:B------:R-:W3:Y:S01]  /*0110*/  LDC.64 R6, c[0x0][0x380] ;  /* 0x0000e000ff067b82 */ /* 0x000ee20000000a00 */
[----:B0-----:R-:W-:-:S06]  /*0120*/  IMAD.WIDE R2, R9, 0x4, R2 ;  /* 0x0000000409027825 */ /* 0x001fcc00078e0202 */
[----:B-1----:R-:W4:Y:S01]  /*0130*/  LDG.E R2, desc[UR4][R2.64] ;  /* 0x0000000402027981 */ /* 0x002f22000c1e1900 */
[----:B--2---:R-:W-:-:S06]  /*0140*/  IMAD.WIDE.U32 R4, R11, 0x4, R4 ;  /* 0x000000040b047825 */ /* 0x004fcc00078e0004 */
[----:B------:R-:W4:Y:S01]  /*0150*/  LDG.E R5, desc[UR4][R4.64] ;  /* 0x0000000404057981 */ /* 0x000f22000c1e1900 */
[----:B---3--:R-:W-:-:S06]  /*0160*/  IMAD.WIDE R6, R9, 0x8, R6 ;  /* 0x0000000809067825 */ /* 0x008fcc00078e0206 */
[----:B------:R-:W2:Y:S01]  /*0170*/  LDG.E.64 R6, desc[UR4][R6.64] ;  /* 0x0000000406067981 */ /* 0x000ea2000c1e1b00 */
[----:B----4-:R-:W-:Y:S01]  /*0180*/  FMUL R13, R2, R5 ;  /* 0x00000005020d7220 */ /* 0x010fe20000400000 */
[----:B--2---:R-:W-:-:S05]  /*0190*/  IMAD.WIDE.U32 R8, R11, 0x4, R6 ;  /* 0x000000040b087825 */ /* 0x004fca00078e0006 */
[----:B------:R-:W-:Y:S01]  /*01a0*/  STG.E desc[UR4][R8.64], R13 ;  /* 0x0000000d08007986 */ /* 0x000fe2000c101904 */
[----:B------:R-:W-:Y:S05]  /*01b0*/  EXIT ;  /* 0x000000000000794d */ /* 0x000fea0003800000 */
.L_x_30:
        /* <DEDUP_REMOVED lines=12> */
.L_x_89:


//--------------------- .text.calc_deriv_b_kernel --------------------------
	.section	.text.calc_deriv_b_kernel,"ax",@progbits
	.align	128
        .global         calc_deriv_b_kernel
        .type           calc_deriv_b_kernel,@function
        .size           calc_deriv_b_kernel,(.L_x_90 - calc_deriv_b_kernel)
        .other          calc_deriv_b_kernel,@"STO_CUDA_ENTRY STV_DEFAULT"
calc_deriv_b_kernel:
.text.calc_deriv_b_kernel:
        /* <DEDUP_REMOVED lines=8> */
[----:B------:R-:W0:Y:S01]  /*0080*/  LDCU UR6, c[0x0][0x3a4] ;  /* 0x00007480ff0677ac */ /* 0x000e220008000800 */
[----:B------:R-:W-:Y:S01]  /*0090*/  HFMA2 R14, -RZ, RZ, 0, 0 ;  /* 0x00000000ff0e7431 */ /* 0x000fe200000001ff */
[----:B------:R-:W1:Y:S01]  /*00a0*/  LDCU.64 UR10, c[0x0][0x358] ;  /* 0x00006b00ff0a77ac */ /* 0x000e620008000a00 */
[----:B0-----:R-:W-:-:S09]  /*00b0*/  UISETP.GE.AND UP0, UPT, UR6, 0x1, UPT ;  /* 0x000000010600788c */ /* 0x001fd2000bf06270 */
[----:B-1----:R-:W-:Y:S05]  /*00c0*/  BRA.U !UP0, `(.L_x_31) ;  /* 0x0000000908607547 */ /* 0x002fea000b800000 */
[----:B------:R-:W0:Y:S02]  /*00d0*/  LDC.64 R4, c[0x0][0x388] ;  /* 0x0000e200ff047b82 */ /* 0x000e240000000a00 */
[----:B0-----:R-:W-:-:S06]  /*00e0*/  IMAD.WIDE R4, R0, 0x8, R4 ;  /* 0x0000000800047825 */ /* 0x001fcc00078e0204 */
[----:B------:R-:W5:Y:S01]  /*00f0*/  LDG.E.64 R4, desc[UR10][R4.64] ;  /* 0x0000000a04047981 */ /* 0x000f62000c1e1b00 */
[----:B------:R-:W-:Y:S01]  /*0100*/  UISETP.GE.U32.AND UP1, UPT, UR6, 0x10, UPT ;  /* 0x000000100600788c */ /* 0x000fe2000bf26070 */
[----:B------:R-:W-:Y:S01]  /*0110*/  MOV R14, RZ ;  /* 0x000000ff000e7202 */ /* 0x000fe20000000f00 */
[----:B------:R-:W-:Y:S01]  /*0120*/  ULOP3.LUT UR7, UR6, 0xf, URZ, 0xc0, !UPT ;  /* 0x0000000f06077892 */ /* 0x000fe2000f8ec0ff */
[----:B------:R-:W-:-:S03]  /*0130*/  MOV R9, RZ ;  /* 0x000000ff00097202 */ /* 0x000fc60000000f00 */
[----:B------:R-:W-:-:S03]  /*0140*/  UISETP.NE.AND UP0, UPT, UR7, URZ, UPT ;  /* 0x000000ff0700728c */ /* 0x000fc6000bf05270 */
[----:B------:R-:W-:Y:S08]  /*0150*/  BRA.U !UP1, `(.L_x_32) ;  /* 0x0000000509087547 */ /* 0x000ff0000b800000 */
[----:B------:R-:W0:Y:S01]  /*0160*/  LDCU.64 UR4, c[0x0][0x398] ;  /* 0x00007300ff0477ac */ /* 0x000e220008000a00 */
[----:B-----5:R-:W-:Y:S02]  /*0170*/  IADD3 R2, P0, PT, R4, 0x20, RZ ;  /* 0x0000002004027810 */ /* 0x020fe40007f1e0ff */
[----:B------:R-:W-:Y:S01]  /*0180*/  MOV R14, RZ ;  /* 0x000000ff000e7202 */ /* 0x000fe20000000f00 */
[----:B------:R-:W-:Y:S01]  /*0190*/  ULOP3.LUT UR8, UR6, 0x7ffffff0, URZ, 0xc0, !UPT ;  /* 0x7ffffff006087892 */ /* 0x000fe2000f8ec0ff */
[----:B------:R-:W-:-:S03]  /*01a0*/  IADD3.X R3, PT, PT, RZ, R5, RZ, P0, !PT ;  /* 0x00000005ff037210 */ /* 0x000fc600007fe4ff */
[----:B------:R-:W-:Y:S02]  /*01b0*/  UIADD3 UR9, UPT, UPT, -UR8, URZ, URZ ;  /* 0x000000ff08097290 */ /* 0x000fe4000fffe1ff */
[----:B------:R-:W-:Y:S01]  /*01c0*/  MOV R9, UR8 ;  /* 0x0000000800097c02 */ /* 0x000fe20008000f00 */
[----:B0-----:R-:W-:-:S04]  /*01d0*/  UIADD3 UR4, UP1, UPT, UR4, 0x20, URZ ;  /* 0x0000002004047890 */ /* 0x001fc8000ff3e0ff */
[----:B------:R-:W-:Y:S02]  /*01e0*/  UIADD3.X UR5, UPT, UPT, URZ, UR5, URZ, UP1, !UPT ;  /* 0x00000005ff057290 */ /* 0x000fe40008ffe4ff */
[----:B------:R-:W-:-:S04]  /*01f0*/  MOV R6, UR4 ;  /* 0x0000000400067c02 */ /* 0x000fc80008000f00 */
[----:B------:R-:W-:-:S07]  /*0200*/  MOV R7, UR5 ;  /* 0x0000000500077c02 */ /* 0x000fce0008000f00 */
.L_x_33:
[----:B------:R-:W2:Y:S04]  /*0210*/  LDG.E R17, desc[UR10][R2.64+-0x20] ;  /* 0xffffe00a02117981 */ /* 0x000ea8000c1e1900 */
[----:B------:R-:W2:Y:S04]  /*0220*/  LDG.E R16, desc[UR10][R6.64+-0x20] ;  /* 0xffffe00a06107981 */ /* 0x000ea8000c1e1900 */
[----:B------:R-:W3:Y:S04]  /*0230*/  LDG.E R19, desc[UR10][R2.64+-0x1c] ;  /* 0xffffe40a02137981 */ /* 0x000ee8000c1e1900 */
[----:B------:R-:W3:Y:S04]  /*0240*/  LDG.E R24, desc[UR10][R6.64+-0x1c] ;  /* 0xffffe40a06187981 */ /* 0x000ee8000c1e1900 */
[----:B------:R-:W4:Y:S04]  /*0250*/  LDG.E R18, desc[UR10][R2.64+-0x18] ;  /* 0xffffe80a02127981 */ /* 0x000f28000c1e1900 */
[----:B------:R-:W4:Y:S04]  /*0260*/  LDG.E R21, desc[UR10][R6.64+-0x18] ;  /* 0xffffe80a06157981 */ /* 0x000f28000c1e1900 */
[----:B------:R-:W5:Y:S04]  /*0270*/  LDG.E R23, desc[UR10][R2.64+-0x14] ;  /* 0xffffec0a02177981 */ /* 0x000f68000c1e1900 */
        /* <DEDUP_REMOVED lines=8> */
[----:B------:R-:W5:Y:S01]  /*0300*/  LDG.E R15, desc[UR10][R6.64+-0x4] ;  /* 0xfffffc0a060f7981 */ /* 0x000f62000c1e1900 */
[----:B--2---:R-:W-:-:S03]  /*0310*/  FFMA R16, R17, R16, R14 ;  /* 0x0000001011107223 */ /* 0x004fc6000000000e */
[----:B------:R-:W2:Y:S04]  /*0320*/  LDG.E R14, desc[UR10][R2.64] ;  /* 0x0000000a020e7981 */ /* 0x000ea8000c1e1900 */
[----:B------:R-:W2:Y:S01]  /*0330*/  LDG.E R17, desc[UR10][R6.64] ;  /* 0x0000000a06117981 */ /* 0x000ea2000c1e1900 */
[----:B---3--:R-:W-:-:S03]  /*0340*/  FFMA R27, R19, R24, R16 ;  /* 0x00000018131b7223 */ /* 0x008fc60000000010 */
[----:B------:R-:W3:Y:S04]  /*0350*/  LDG.E R16, desc[UR10][R2.64+0x4] ;  /* 0x0000040a02107981 */ /* 0x000ee8000c1e1900 */
[----:B------:R-:W3:Y:S01]  /*0360*/  LDG.E R19, desc[UR10][R6.64+0x4] ;  /* 0x0000040a06137981 */ /* 0x000ee2000c1e1900 */
[----:B----4-:R-:W-:-:S03]  /*0370*/  FFMA R24, R18, R21, R27 ;  /* 0x0000001512187223 */ /* 0x010fc6000000001b */
[----:B------:R-:W4:Y:S04]  /*0380*/  LDG.E R18, desc[UR10][R2.64+0x8] ;  /* 0x0000080a02127981 */ /* 0x000f28000c1e1900 */
[----:B------:R-:W4:Y:S01]  /*0390*/  LDG.E R21, desc[UR10][R6.64+0x8] ;  /* 0x0000080a06157981 */ /* 0x000f22000c1e1900 */
[----:B-----5:R-:W-:-:S03]  /*03a0*/  FFMA R27, R23, R20, R24 ;  /* 0x00000014171b7223 */ /* 0x020fc60000000018 */
[----:B------:R-:W5:Y:S04]  /*03b0*/  LDG.E R20, desc[UR10][R2.64+0xc] ;  /* 0x00000c0a02147981 */ /* 0x000f68000c1e1900 */
[----:B------:R-:W5:Y:S01]  /*03c0*/  LDG.E R23, desc[UR10][R6.64+0xc] ;  /* 0x00000c0a06177981 */ /* 0x000f62000c1e1900 */
[----:B------:R-:W-:-:S03]  /*03d0*/  FFMA R27, R22, R25, R27 ;  /* 0x00000019161b7223 */ /* 0x000fc6000000001b */
        /* <DEDUP_REMOVED lines=9> */
[----:B------:R0:W5:Y:S04]  /*0470*/  LDG.E R12, desc[UR10][R2.64+0x1c] ;  /* 0x00001c0a020c7981 */ /* 0x000168000c1e1900 */
[----:B------:R1:W5:Y:S01]  /*0480*/  LDG.E R15, desc[UR10][R6.64+0x1c] ;  /* 0x00001c0a060f7981 */ /* 0x000362000c1e1900 */
[----:B------:R-:W-:-:S04]  /*0490*/  UIADD3 UR9, UPT, UPT, UR9, 0x10, URZ ;  /* 0x0000001009097890 */ /* 0x000fc8000fffe0ff */
[----:B------:R-:W-:Y:S01]  /*04a0*/  UISETP.NE.AND UP1, UPT, UR9, URZ, UPT ;  /* 0x000000ff0900728c */ /* 0x000fe2000bf25270 */
[----:B0-----:R-:W-:Y:S02]  /*04b0*/  IADD3 R2, P1, PT, R2, 0x40, RZ ;  /* 0x0000004002027810 */ /* 0x001fe40007f3e0ff */
[----:B-1----:R-:W-:Y:S02]  /*04c0*/  IADD3 R6, P0, PT, R6, 0x40, RZ ;  /* 0x0000004006067810 */ /* 0x002fe40007f1e0ff */
[----:B------:R-:W-:Y:S02]  /*04d0*/  IADD3.X R3, PT, PT, RZ, R3, RZ, P1, !PT ;  /* 0x00000003ff037210 */ /* 0x000fe40000ffe4ff */
[----:B------:R-:W-:Y:S01]  /*04e0*/  IADD3.X R7, PT, PT, RZ, R7, RZ, P0, !PT ;  /* 0x00000007ff077210 */ /* 0x000fe200007fe4ff */
[----:B--2---:R-:W-:-:S04]  /*04f0*/  FFMA R17, R14, R17, R27 ;  /* 0x000000110e117223 */ /* 0x004fc8000000001b */
[----:B---3--:R-:W-:-:S04]  /*0500*/  FFMA R17, R16, R19, R17 ;  /* 0x0000001310117223 */ /* 0x008fc80000000011 */
[----:B----4-:R-:W-:-:S04]  /*0510*/  FFMA R17, R18, R21, R17 ;  /* 0x0000001512117223 */ /* 0x010fc80000000011 */
[----:B-----5:R-:W-:-:S04]  /*0520*/  FFMA R17, R20, R23, R17 ;  /* 0x0000001714117223 */ /* 0x020fc80000000011 */
[----:B------:R-:W-:-:S04]  /*0530*/  FFMA R17, R22, R25, R17 ;  /* 0x0000001916117223 */ /* 0x000fc80000000011 */
[----:B------:R-:W-:-:S04]  /*0540*/  FFMA R11, R8, R11, R17 ;  /* 0x0000000b080b7223 */ /* 0x000fc80000000011 */
[----:B------:R-:W-:-:S04]  /*0550*/  FFMA R11, R10, R13, R11 ;  /* 0x0000000d0a0b7223 */ /* 0x000fc8000000000b */
[----:B------:R-:W-:Y:S01]  /*0560*/  FFMA R14, R12, R15, R11 ;  /* 0x0000000f0c0e7223 */ /* 0x000fe2000000000b */
[----:B------:R-:W-:Y:S06]  /*0570*/  BRA.U UP1, `(.L_x_33) ;  /* 0xfffffffd01247547 */ /* 0x000fec000b83ffff */
.L_x_32:
[----:B------:R-:W-:Y:S05]  /*0580*/  BRA.U !UP0, `(.L_x_31) ;  /* 0x0000000508307547 */ /* 0x000fea000b800000 */
[----:B------:R-:W-:Y:S02]  /*0590*/  UISETP.GE.U32.AND UP0, UPT, UR7, 0x8, UPT ;  /* 0x000000080700788c */ /* 0x000fe4000bf06070 */
[----:B------:R-:W-:-:S04]  /*05a0*/  ULOP3.LUT UR5, UR6, 0x7, URZ, 0xc0, !UPT ;  /* 0x0000000706057892 */ /* 0x000fc8000f8ec0ff */
[----:B------:R-:W-:-:S03]  /*05b0*/  UISETP.NE.AND UP1, UPT, UR5, URZ, UPT ;  /* 0x000000ff0500728c */ /* 0x000fc6000bf25270 */
[----:B------:R-:W-:Y:S08]  /*05c0*/  BRA.U !UP0, `(.L_x_34) ;  /* 0x0000000108707547 */ /* 0x000ff0000b800000 */
[----:B------:R-:W0:Y:S01]  /*05d0*/  LDC.64 R2, c[0x0][0x398] ;  /* 0x0000e600ff027b82 */ /* 0x000e220000000a00 */
[----:B-----5:R-:W-:-:S05]  /*05e0*/  IMAD.WIDE.U32 R6, R9, 0x4, R4 ;  /* 0x0000000409067825 */ /* 0x020fca00078e0004 */
[----:B------:R-:W2:Y:S04]  /*05f0*/  LDG.E R15, desc[UR10][R6.64] ;  /* 0x0000000a060f7981 */ /* 0x000ea8000c1e1900 */
[----:B------:R-:W3:Y:S04]  /*0600*/  LDG.E R18, desc[UR10][R6.64+0x4] ;  /* 0x0000040a06127981 */ /* 0x000ee8000c1e1900 */
[----:B------:R-:W4:Y:S04]  /*0610*/  LDG.E R20, desc[UR10][R6.64+0x8] ;  /* 0x0000080a06147981 */ /* 0x000f28000c1e1900 */
[----:B------:R-:W4:Y:S04]  /*0620*/  LDG.E R22, desc[UR10][R6.64+0xc] ;  /* 0x00000c0a06167981 */ /* 0x000f28000c1e1900 */
[----:B------:R-:W4:Y:S01]  /*0630*/  LDG.E R24, desc[UR10][R6.64+0x10] ;  /* 0x0000100a06187981 */ /* 0x000f22000c1e1900 */
[----:B0-----:R-:W-:-:S03]  /*0640*/  IMAD.WIDE.U32 R2, R9, 0x4, R2 ;  /* 0x0000000409027825 */ /* 0x001fc600078e0002 */
[----:B------:R-:W4:Y:S04]  /*0650*/  LDG.E R12, desc[UR10][R6.64+0x14] ;  /* 0x0000140a060c7981 */ /* 0x000f28000c1e1900 */
[----:B------:R-:W2:Y:S04]  /*0660*/  LDG.E R16, desc[UR10][R2.64] ;  /* 0x0000000a02107981 */ /* 0x000ea8000c1e1900 */
[----:B------:R-:W3:Y:S04]  /*0670*/  LDG.E R17, desc[UR10][R2.64+0x4] ;  /* 0x0000040a02117981 */ /* 0x000ee8000c1e1900 */
[----:B------:R-:W4:Y:S04]  /*0680*/  LDG.E R19, desc[UR10][R2.64+0x8] ;  /* 0x0000080a02137981 */ /* 0x000f28000c1e1900 */
[----:B------:R-:W4:Y:S04]  /*0690*/  LDG.E R21, desc[UR10][R2.64+0xc] ;  /* 0x00000c0a02157981 */ /* 0x000f28000c1e1900 */
[----:B------:R-:W4:Y:S04]  /*06a0*/  LDG.E R23, desc[UR10][R2.64+0x10] ;  /* 0x0000100a02177981 */ /* 0x000f28000c1e1900 */
[----:B------:R-:W4:Y:S04]  /*06b0*/  LDG.E R13, desc[UR10][R2.64+0x14] ;  /* 0x0000140a020d7981 */ /* 0x000f28000c1e1900 */
[----:B------:R-:W4:Y:S04]  /*06c0*/  LDG.E R8, desc[UR10][R6.64+0x18] ;  /* 0x0000180a06087981 */ /* 0x000f28000c1e1900 */
[----:B------:R-:W4:Y:S04]  /*06d0*/  LDG.E R11, desc[UR10][R2.64+0x18] ;  /* 0x0000180a020b7981 */ /* 0x000f28000c1e1900 */
[----:B------:R-:W4:Y:S04]  /*06e0*/  LDG.E R10, desc[UR10][R6.64+0x1c] ;  /* 0x00001c0a060a7981 */ /* 0x000f28000c1e1900 */
[----:B------:R-:W4:Y:S01]  /*06f0*/  LDG.E R25, desc[UR10][R2.64+0x1c] ;  /* 0x00001c0a02197981 */ /* 0x000f22000c1e1900 */
[----:B------:R-:W-:Y:S01]  /*0700*/  IADD3 R9, PT, PT, R9, 0x8, RZ ;  /* 0x0000000809097810 */ /* 0x000fe20007ffe0ff */
[----:B--2---:R-:W-:-:S04]  /*0710*/  FFMA R15, R15, R16, R14 ;  /* 0x000000100f0f7223 */ /* 0x004fc8000000000e */
[----:B---3--:R-:W-:-:S04]  /*0720*/  FFMA R15, R18, R17, R15 ;  /* 0x00000011120f7223 */ /* 0x008fc8000000000f */
[----:B----4-:R-:W-:-:S04]  /*0730*/  FFMA R15, R20, R19, R15 ;  /* 0x00000013140f7223 */ /* 0x010fc8000000000f */
[----:B------:R-:W-:-:S04]  /*0740*/  FFMA R15, R22, R21, R15 ;  /* 0x00000015160f7223 */ /* 0x000fc8000000000f */
[----:B------:R-:W-:-:S04]  /*0750*/  FFMA R15, R24, R23, R15 ;  /* 0x00000017180f7223 */ /* 0x000fc8000000000f */
[----:B------:R-:W-:-:S04]  /*0760*/  FFMA R13, R12, R13, R15 ;  /* 0x0000000d0c0d7223 */ /* 0x000fc8000000000f */
[----:B------:R-:W-:-:S04]  /*0770*/  FFMA R11, R8, R11, R13 ;  /* 0x0000000b080b7223 */ /* 0x000fc8000000000d */
[----:B------:R-:W-:-:S07]  /*0780*/  FFMA R14, R10, R25, R11 ;  /* 0x000000190a0e7223 */ /* 0x000fce000000000b */
.L_x_34:
        /* <DEDUP_REMOVED lines=10> */
[----:B------:R-:W4:Y:S01]  /*0830*/  LDG.E R17, desc[UR10][R2.64+0xc] ;  /* 0x00000c0a02117981 */ /* 0x000f22000c1e1900 */
[----:B0-----:R-:W-:-:S05]  /*0840*/  IMAD.WIDE.U32 R6, R9, 0x4, R6 ;  /* 0x0000000409067825 */ /* 0x001fca00078e0006 */
[----:B------:R-:W2:Y:S04]  /*0850*/  LDG.E R8, desc[UR10][R6.64] ;  /* 0x0000000a06087981 */ /* 0x000ea8000c1e1900 */
[----:B------:R-:W3:Y:S04]  /*0860*/  LDG.E R10, desc[UR10][R6.64+0x4] ;  /* 0x0000040a060a7981 */ /* 0x000ee8000c1e1900 */
[----:B------:R-:W4:Y:S04]  /*0870*/  LDG.E R12, desc[UR10][R6.64+0x8] ;  /* 0x0000080a060c7981 */ /* 0x000f28000c1e1900 */
[----:B------:R-:W4:Y:S01]  /*0880*/  LDG.E R16, desc[UR10][R6.64+0xc] ;  /* 0x00000c0a06107981 */ /* 0x000f22000c1e1900 */
[----:B------:R-:W-:Y:S01]  /*0890*/  IADD3 R9, PT, PT, R9, 0x4, RZ ;  /* 0x0000000409097810 */ /* 0x000fe20007ffe0ff */
[----:B--2---:R-:W-:-:S04]  /*08a0*/  FFMA R8, R11, R8, R14 ;  /* 0x000000080b087223 */ /* 0x004fc8000000000e */
[----:B---3--:R-:W-:-:S04]  /*08b0*/  FFMA R8, R13, R10, R8 ;  /* 0x0000000a0d087223 */ /* 0x008fc80000000008 */
[----:B----4-:R-:W-:-:S04]  /*08c0*/  FFMA R8, R15, R12, R8 ;  /* 0x0000000c0f087223 */ /* 0x010fc80000000008 */
[----:B------:R-:W-:-:S07]  /*08d0*/  FFMA R14, R17, R16, R8 ;  /* 0x00000010110e7223 */ /* 0x000fce0000000008 */
.L_x_35:
[----:B------:R-:W-:Y:S05]  /*08e0*/  BRA.U !UP1, `(.L_x_31) ;  /* 0x0000000109587547 */ /* 0x000fea000b800000 */
[----:B------:R-:W0:Y:S01]  /*08f0*/  LDC.64 R2, c[0x0][0x398] ;  /* 0x0000e600ff027b82 */ /* 0x000e220000000a00 */
[C---:B-----5:R-:W-:Y:S01]  /*0900*/  IMAD.WIDE.U32 R4, R9.reuse, 0x4, R4 ;  /* 0x0000000409047825 */ /* 0x060fe200078e0004 */
[----:B------:R-:W-:Y:S02]  /*0910*/  UIADD3 UR4, UPT, UPT, -UR4, URZ, URZ ;  /* 0x000000ff04047290 */ /* 0x000fe4000fffe1ff */
[----:B------:R-:W-:Y:S02]  /*0920*/  MOV R6, R4 ;  /* 0x0000000400067202 */ /* 0x000fe40000000f00 */
[----:B------:R-:W-:Y:S01]  /*0930*/  MOV R7, R5 ;  /* 0x0000000500077202 */ /* 0x000fe20000000f00 */
[----:B0-----:R-:W-:-:S03]  /*0940*/  IMAD.WIDE.U32 R2, R9, 0x4, R2 ;  /* 0x0000000409027825 */ /* 0x001fc600078e0002 */
[----:B------:R-:W-:Y:S02]  /*0950*/  MOV R8, R2 ;  /* 0x0000000200087202 */ /* 0x000fe40000000f00 */
[----:B------:R-:W-:-:S07]  /*0960*/  MOV R9, R3 ;  /* 0x0000000300097202 */ /* 0x000fce0000000f00 */
.L_x_36:
[----:B------:R-:W-:Y:S02]  /*0970*/  MOV R3, R7 ;  /* 0x0000000700037202 */ /* 0x000fe40000000f00 */
[----:B------:R-:W-:Y:S02]  /*0980*/  MOV R4, R8 ;  /* 0x0000000800047202 */ /* 0x000fe40000000f00 */
[----:B------:R-:W-:Y:S02]  /*0990*/  MOV R2, R6 ;  /* 0x0000000600027202 */ /* 0x000fe40000000f00 */
[----:B------:R-:W-:-:S03]  /*09a0*/  MOV R5, R9 ;  /* 0x0000000900057202 */ /* 0x000fc60000000f00 */
[----:B------:R-:W2:Y:S04]  /*09b0*/  LDG.E R3, desc[UR10][R2.64] ;  /* 0x0000000a02037981 */ /* 0x000ea8000c1e1900 */
[----:B------:R-:W2:Y:S01]  /*09c0*/  LDG.E R4, desc[UR10][R4.64] ;  /* 0x0000000a04047981 */ /* 0x000ea2000c1e1900 */
[----:B------:R-:W-:Y:S01]  /*09d0*/  UIADD3 UR4, UPT, UPT, UR4, 0x1, URZ ;  /* 0x0000000104047890 */ /* 0x000fe2000fffe0ff */
[----:B------:R-:W-:Y:S02]  /*09e0*/  IADD3 R8, P0, PT, R8, 0x4, RZ ;  /* 0x0000000408087810 */ /* 0x000fe40007f1e0ff */
[----:B------:R-:W-:Y:S01]  /*09f0*/  IADD3 R6, P1, PT, R6, 0x4, RZ ;  /* 0x0000000406067810 */ /* 0x000fe20007f3e0ff */
[----:B------:R-:W-:Y:S01]  /*0a00*/  UISETP.NE.AND UP0, UPT, UR4, URZ, UPT ;  /* 0x000000ff0400728c */ /* 0x000fe2000bf05270 */
[----:B------:R-:W-:-:S02]  /*0a10*/  IADD3.X R9, PT, PT, RZ, R9, RZ, P0, !PT ;  /* 0x00000009ff097210 */ /* 0x000fc400007fe4ff */
[----:B------:R-:W-:Y:S01]  /*0a20*/  IADD3.X R7, PT, PT, RZ, R7, RZ, P1, !PT ;  /* 0x00000007ff077210 */ /* 0x000fe20000ffe4ff */
[----:B--2---:R-:W-:-:S05]  /*0a30*/  FFMA R14, R3, R4, R14 ;  /* 0x00000004030e7223 */ /* 0x004fca000000000e */
[----:B------:R-:W-:Y:S05]  /*0a40*/  BRA.U UP0, `(.L_x_36) ;  /* 0xfffffffd00c87547 */ /* 0x000fea000b83ffff */
.L_x_31:
[----:B------:R-:W0:Y:S08]  /*0a50*/  LDC.64 R2, c[0x0][0x390] ;  /* 0x0000e400ff027b82 */ /* 0x000e300000000a00 */
[----:B-----5:R-:W1:Y:S01]  /*0a60*/  LDC.64 R4, c[0x0][0x380] ;  /* 0x0000e000ff047b82 */ /* 0x020e620000000a00 */
[----:B0-----:R-:W-:-:S06]  /*0a70*/  IMAD.WIDE R2, R0, 0x4, R2 ;  /* 0x0000000400027825 */ /* 0x001fcc00078e0202 */
[----:B------:R-:W2:Y:S01]  /*0a80*/  LDG.E R2, desc[UR10][R2.64] ;  /* 0x0000000a02027981 */ /* 0x000ea2000c1e1900 */
[----:B-1----:R-:W-:-:S04]  /*0a90*/  IMAD.WIDE R4, R0, 0x4, R4 ;  /* 0x0000000400047825 */ /* 0x002fc800078e0204 */
[----:B--2---:R-:W-:-:S04]  /*0aa0*/  FADD R7, -R2, 1 ;  /* 0x3f80000002077421 */ /* 0x004fc80000000100 */
[----:B------:R-:W-:-:S04]  /*0ab0*/  FMUL R7, R2, R7 ;  /* 0x0000000702077220 */ /* 0x000fc80000400000 */
[----:B------:R-:W-:-:S05]  /*0ac0*/  FMUL R7, R7, R14 ;  /* 0x0000000e07077220 */ /* 0x000fca0000400000 */
[----:B------:R-:W-:Y:S01]  /*0ad0*/  STG.E desc[UR10][R4.64], R7 ;  /* 0x0000000704007986 */ /* 0x000fe2000c10190a */
[----:B------:R-:W-:Y:S05]  /*0ae0*/  EXIT ;  /* 0x000000000000794d */ /* 0x000fea0003800000 */
.L_x_37:
        /* <DEDUP_REMOVED lines=9> */
.L_x_90:


//--------------------- .text.loss_derivative     --------------------------
	.section	.text.loss_derivative,"ax",@progbits
	.align	128
        .global         loss_derivative
        .type           loss_derivative,@function
        .size           loss_derivative,(.L_x_91 - loss_derivative)
        .other          loss_derivative,@"STO_CUDA_ENTRY STV_DEFAULT"
loss_derivative:
.text.loss_derivative:
        /* <DEDUP_REMOVED lines=10> */
[----:B------:R-:W2:Y:S08]  /*00a0*/  LDC.64 R4, c[0x0][0x388] ;  /* 0x0000e200ff047b82 */ /* 0x000eb00000000a00 */
[----:B------:R-:W3:Y:S01]  /*00b0*/  LDC.64 R6, c[0x0][0x380] ;  /* 0x0000e000ff067b82 */ /* 0x000ee20000000a00 */
[----:B0-----:R-:W-:-:S06]  /*00c0*/  IMAD.WIDE R2, R9, 0x4, R2 ;  /* 0x0000000409027825 */ /* 0x001fcc00078e0202 */
[----:B-1----:R-:W4:Y:S01]  /*00d0*/  LDG.E R2, desc[UR4][R2.64] ;  /* 0x0000000402027981 */ /* 0x002f22000c1e1900 */
[----:B--2---:R-:W-:-:S06]  /*00e0*/  IMAD.WIDE R4, R9, 0x4, R4 ;  /* 0x0000000409047825 */ /* 0x004fcc00078e0204 */
[----:B------:R-:W4:Y:S01]  /*00f0*/  LDG.E R5, desc[UR4][R4.64] ;  /* 0x0000000404057981 */ /* 0x000f22000c1e1900 */
[----:B---3--:R-:W-:-:S04]  /*0100*/  IMAD.WIDE R6, R9, 0x4, R6 ;  /* 0x0000000409067825 */ /* 0x008fc800078e0206 */
[----:B----4-:R-:W-:-:S05]  /*0110*/  FADD R9, R2, -R5 ;  /* 0x8000000502097221 */ /* 0x010fca0000000000 */
[----:B------:R-:W-:Y:S01]  /*0120*/  STG.E desc[UR4][R6.64], R9 ;  /* 0x0000000906007986 */ /* 0x000fe2000c101904 */
[----:B------:R-:W-:Y:S05]  /*0130*/  EXIT ;  /* 0x000000000000794d */ /* 0x000fea0003800000 */
.L_x_38:
        /* <DEDUP_REMOVED lines=12> */
.L_x_91:


//--------------------- .text.calc_output         --------------------------
	.section	.text.calc_output,"ax",@progbits
	.align	128
        .global         calc_output
        .type           calc_output,@function
        .size           calc_output,(.L_x_84 - calc_output)
        .other          calc_output,@"STO_CUDA_ENTRY STV_DEFAULT"
calc_output:
.text.calc_output:
[----:B------:R-:W-:Y:S01]  /*0000*/  LDC R1, c[0x0][0x37c] ;  /* 0x0000df00ff017b82 */ /* 0x000fe20000000800 */
[----:B------:R-:W0:Y:S01]  /*0010*/  S2R R4, SR_CTAID.X ;  /* 0x0000000000047919 */ /* 0x000e220000002500 */
[----:B------:R-:W1:Y:S01]  /*0020*/  LDCU UR5, c[0x0][0x394] ;  /* 0x00007280ff0577ac */ /* 0x000e620008000800 */
[----:B------:R-:W0:Y:S01]  /*0030*/  S2R R3, SR_TID.X ;  /* 0x0000000000037919 */ /* 0x000e220000002100 */
[----:B------:R-:W0:Y:S01]  /*0040*/  LDCU UR4, c[0x0][0x360] ;  /* 0x00006c00ff0477ac */ /* 0x000e220008000800 */
[----:B------:R-:W2:Y:S01]  /*0050*/  LDCU.64 UR10, c[0x0][0x358] ;  /* 0x00006b00ff0a77ac */ /* 0x000ea20008000a00 */
[----:B-1----:R-:W-:Y:S01]  /*0060*/  UISETP.NE.AND UP0, UPT, UR5, 0x1, UPT ;  /* 0x000000010500788c */ /* 0x002fe2000bf05270 */
[----:B0-----:R-:W-:-:S08]  /*0070*/  IMAD R4, R4, UR4, R3 ;  /* 0x0000000404047c24 */ /* 0x001fd0000f8e0203 */
[----:B--2---:R-:W-:Y:S05]  /*0080*/  BRA.U !UP0, `(.L_x_39) ;  /* 0x0000000108907547 */ /* 0x004fea000b800000 */
[----:B------:R-:W-:-:S13]  /*0090*/  ISETP.NE.AND P0, PT, RZ, UR5, PT ;  /* 0x00000005ff007c0c */ /* 0x000fda000bf05270 */
[----:B------:R-:W-:Y:S05]  /*00a0*/  @P0 EXIT ;  /* 0x000000000000094d */ /* 0x000fea0003800000 */
[----:B------:R-:W0:Y:S02]  /*00b0*/  LDCU UR4, c[0x0][0x390] ;  /* 0x00007200ff0477ac */ /* 0x000e240008000800 */
[----:B0-----:R-:W-:-:S13]  /*00c0*/  ISETP.GE.AND P0, PT, R4, UR4, PT ;  /* 0x0000000404007c0c */ /* 0x001fda000bf06270 */
[----:B------:R-:W-:Y:S05]  /*00d0*/  @P0 EXIT ;  /* 0x000000000000094d */ /* 0x000fea0003800000 */
[----:B------:R-:W0:Y:S02]  /*00e0*/  LDC.64 R2, c[0x0][0x388] ;  /* 0x0000e200ff027b82 */ /* 0x000e240000000a00 */
[----:B0-----:R-:W-:-:S06]  /*00f0*/  IMAD.WIDE R2, R4, 0x4, R2 ;  /* 0x0000000404027825 */ /* 0x001fcc00078e0202 */
[----:B------:R-:W2:Y:S01]  /*0100*/  LDG.E R2, desc[UR10][R2.64] ;  /* 0x0000000a02027981 */ /* 0x000ea2000c1e1900 */
[----:B------:R-:W-:Y:S02]  /*0110*/  HFMA2 R5, -RZ, RZ, 0.96630859375, -0.0022525787353515625 ;  /* 0x3bbb989dff057431 */ /* 0x000fe400000001ff */
[----:B------:R-:W-:Y:S01]  /*0120*/  IMAD.MOV.U32 R7, RZ, RZ, 0x437c0000 ;  /* 0x437c0000ff077424 */ /* 0x000fe200078e00ff */
[----:B------:R-:W-:Y:S02]  /*0130*/  BSSY.RECONVERGENT B0, `(.L_x_40) ;  /* 0x0000015000007945 */ /* 0x000fe40003800200 */
[----:B--2---:R-:W-:-:S04]  /*0140*/  FFMA.SAT R0, R2, -R5, 0.5 ;  /* 0x3f00000002007423 */ /* 0x004fc80000002805 */
[----:B------:R-:W-:-:S04]  /*0150*/  FFMA.RM R0, R0, R7, 12582913 ;  /* 0x4b40000100007423 */ /* 0x000fc80000004007 */
[C---:B------:R-:W-:Y:S01]  /*0160*/  FADD R5, R0.reuse, -12583039 ;  /* 0xcb40007f00057421 */ /* 0x040fe20000000000 */
[----:B------:R-:W-:-:S03]  /*0170*/  SHF.L.U32 R0, R0, 0x17, RZ ;  /* 0x0000001700007819 */ /* 0x000fc600000006ff */
[----:B------:R-:W-:-:S04]  /*0180*/  FFMA R5, R2, -1.4426950216293334961, -R5 ;  /* 0xbfb8aa3b02057823 */ /* 0x000fc80000000805 */
[----:B------:R-:W-:-:S06]  /*0190*/  FFMA R5, R2, -1.925963033500011079e-08, R5 ;  /* 0xb2a5706002057823 */ /* 0x000fcc0000000005 */
[----:B------:R-:W0:Y:S02]  /*01a0*/  MUFU.EX2 R5, R5 ;  /* 0x0000000500057308 */ /* 0x000e240000000800 */
[----:B0-----:R-:W-:-:S04]  /*01b0*/  FFMA R0, R0, R5, 1 ;  /* 0x3f80000000007423 */ /* 0x001fc80000000005 */
[----:B------:R-:W-:-:S05]  /*01c0*/  VIADD R2, R0, 0x1800000 ;  /* 0x0180000000027836 */ /* 0x000fca0000000000 */
[----:B------:R-:W-:-:S04]  /*01d0*/  LOP3.LUT R2, R2, 0x7f800000, RZ, 0xc0, !PT ;  /* 0x7f80000002027812 */ /* 0x000fc800078ec0ff */
[----:B------:R-:W-:-:S13]  /*01e0*/  ISETP.GT.U32.AND P0, PT, R2, 0x1ffffff, PT ;  /* 0x01ffffff0200780c */ /* 0x000fda0003f04070 */
[----:B------:R-:W-:Y:S05]  /*01f0*/  @P0 BRA `(.L_x_41) ;  /* 0x0000000000100947 */ /* 0x000fea0003800000 */
[----:B------:R-:W-:-:S07]  /*0200*/  MOV R6, 0x220 ;  /* 0x0000022000067802 */ /* 0x000fce0000000f00 */
[----:B------:R-:W-:Y:S05]  /*0210*/  CALL.REL.NOINC `($__internal_2_$__cuda_sm20_rcp_rn_f32_slowpath) ;  /* 0x0000001800087944 */ /* 0x000fea0003c00000 */
[----:B------:R-:W-:Y:S01]  /*0220*/  MOV R7, R3 ;  /* 0x0000000300077202 */ /* 0x000fe20000000f00 */
[----:B------:R-:W-:Y:S06]  /*0230*/  BRA `(.L_x_42) ;  /* 0x0000000000107947 */ /* 0x000fec0003800000 */
.L_x_41:
[----:B------:R-:W0:Y:S02]  /*0240*/  MUFU.RCP R7, R0 ;  /* 0x0000000000077308 */ /* 0x000e240000001000 */
[----:B0-----:R-:W-:-:S04]  /*0250*/  FFMA R2, R0, R7, -1 ;  /* 0xbf80000000027423 */ /* 0x001fc80000000007 */
[----:B------:R-:W-:-:S04]  /*0260*/  FADD.FTZ R2, -R2, -RZ ;  /* 0x800000ff02027221 */ /* 0x000fc80000010100 */
[----:B------:R-:W-:-:S07]  /*0270*/  FFMA R7, R7, R2, R7 ;  /* 0x0000000207077223 */ /* 0x000fce0000000007 */
.L_x_42:
[----:B------:R-:W-:Y:S05]  /*0280*/  BSYNC.RECONVERGENT B0 ;  /* 0x0000000000007941 */ /* 0x000fea0003800200 */
.L_x_40:
[----:B------:R-:W0:Y:S02]  /*0290*/  LDC.64 R2, c[0x0][0x380] ;  /* 0x0000e000ff027b82 */ /* 0x000e240000000a00 */
[----:B0-----:R-:W-:-:S05]  /*02a0*/  IMAD.WIDE R4, R4, 0x4, R2 ;  /* 0x0000000404047825 */ /* 0x001fca00078e0202 */
[----:B------:R-:W-:Y:S01]  /*02b0*/  STG.E desc[UR10][R4.64], R7 ;  /* 0x0000000704007986 */ /* 0x000fe2000c10190a */
[----:B------:R-:W-:Y:S05]  /*02c0*/  EXIT ;  /* 0x000000000000794d */ /* 0x000fea0003800000 */
.L_x_39:
[----:B------:R-:W0:Y:S02]  /*02d0*/  LDCU UR4, c[0x0][0x390] ;  /* 0x00007200ff0477ac */ /* 0x000e240008000800 */
[----:B0-----:R-:W-:-:S13]  /*02e0*/  ISETP.GE.AND P0, PT, R4, UR4, PT ;  /* 0x0000000404007c0c */ /* 0x001fda000bf06270 */
[----:B------:R-:W-:Y:S05]  /*02f0*/  @P0 EXIT ;  /* 0x000000000000094d */ /* 0x000fea0003800000 */
[----:B------:R-:W-:Y:S01]  /*0300*/  UISETP.GE.AND UP0, UPT, UR4, 0x1, UPT ;  /* 0x000000010400788c */ /* 0x000fe2000bf06270 */
[----:B------:R-:W-:-:S08]  /*0310*/  IMAD.MOV.U32 R0, RZ, RZ, -0x383cb000 ;  /* 0xc7c35000ff007424 */ /* 0x000fd000078e00ff */
[----:B------:R-:W-:Y:S05]  /*0320*/  BRA.U !UP0, `(.L_x_43) ;  /* 0x00000009081c7547 */ /* 0x000fea000b800000 */
[----:B------:R-:W-:Y:S01]  /*0330*/  UISETP.GE.U32.AND UP1, UPT, UR4, 0x10, UPT ;  /* 0x000000100400788c */ /* 0x000fe2000bf26070 */
[----:B------:R-:W-:Y:S01]  /*0340*/  HFMA2 R0, -RZ, RZ, -7.76171875, 32 ;  /* 0xc7c35000ff007431 */ /* 0x000fe200000001ff */
[----:B------:R-:W-:Y:S01]  /*0350*/  ULOP3.LUT UR8, UR4, 0xf, URZ, 0xc0, !UPT ;  /* 0x0000000f04087892 */ /* 0x000fe2000f8ec0ff */
[----:B------:R-:W-:-:S03]  /*0360*/  IMAD.MOV.U32 R5, RZ, RZ, RZ ;  /* 0x000000ffff057224 */ /* 0x000fc600078e00ff */
[----:B------:R-:W-:-:S03]  /*0370*/  UISETP.NE.AND UP0, UPT, UR8, URZ, UPT ;  /* 0x000000ff0800728c */ /* 0x000fc6000bf05270 */
[----:B------:R-:W-:Y:S08]  /*0380*/  BRA.U !UP1, `(.L_x_44) ;  /* 0x0000000109f87547 */ /* 0x000ff0000b800000 */
[----:B------:R-:W0:Y:S01]  /*0390*/  LDCU.64 UR6, c[0x0][0x388] ;  /* 0x00007100ff0677ac */ /* 0x000e220008000a00 */
[----:B------:R-:W-:Y:S01]  /*03a0*/  MOV R0, 0xc7c35000 ;  /* 0xc7c3500000007802 */ /* 0x000fe20000000f00 */
[----:B------:R-:W-:-:S06]  /*03b0*/  ULOP3.LUT UR4, UR4, 0x7ffffff0, URZ, 0xc0, !UPT ;  /* 0x7ffffff004047892 */ /* 0x000fcc000f8ec0ff */
[----:B------:R-:W-:Y:S01]  /*03c0*/  IMAD.U32 R5, RZ, RZ, UR4 ;  /* 0x00000004ff057e24 */ /* 0x000fe2000f8e00ff */
[----:B0-----:R-:W-:-:S04]  /*03d0*/  UIADD3 UR5, UP1, UPT, UR6, 0x20, URZ ;  /* 0x0000002006057890 */ /* 0x001fc8000ff3e0ff */
[----:B------:R-:W-:Y:S02]  /*03e0*/  UIADD3.X UR6, UPT, UPT, URZ, UR7, URZ, UP1, !UPT ;  /* 0x00000007ff067290 */ /* 0x000fe40008ffe4ff */
[----:B------:R-:W-:Y:S01]  /*03f0*/  MOV R2, UR5 ;  /* 0x0000000500027c02 */ /* 0x000fe20008000f00 */
[----:B------:R-:W-:-:S03]  /*0400*/  UIADD3 UR7, UPT, UPT, -UR4, URZ, URZ ;  /* 0x000000ff04077290 */ /* 0x000fc6000fffe1ff */
[----:B------:R-:W-:-:S09]  /*0410*/  IMAD.U32 R3, RZ, RZ, UR6 ;  /* 0x00000006ff037e24 */ /* 0x000fd2000f8e00ff */
.L_x_45:
[----:B------:R-:W2:Y:S04]  /*0420*/  LDG.E R13, desc[UR10][R2.64+-0x20] ;  /* 0xffffe00a020d7981 */ /* 0x000ea8000c1e1900 */
[----:B------:R-:W3:Y:S04]  /*0430*/  LDG.E R15, desc[UR10][R2.64+-0x1c] ;  /* 0xffffe40a020f7981 */ /* 0x000ee8000c1e1900 */
        /* <DEDUP_REMOVED lines=13> */
[----:B------:R0:W5:Y:S01]  /*0510*/  LDG.E R6, desc[UR10][R2.64+0x1c] ;  /* 0x00001c0a02067981 */ /* 0x000162000c1e1900 */
[----:B------:R-:W-:-:S04]  /*0520*/  UIADD3 UR7, UPT, UPT, UR7, 0x10, URZ ;  /* 0x0000001007077890 */ /* 0x000fc8000fffe0ff */
[----:B------:R-:W-:Y:S01]  /*0530*/  UISETP.NE.AND UP1, UPT, UR7, URZ, UPT ;  /* 0x000000ff0700728c */ /* 0x000fe2000bf25270 */
[----:B0-----:R-:W-:-:S04]  /*0540*/  IADD3 R2, P1, PT, R2, 0x40, RZ ;  /* 0x0000004002027810 */ /* 0x001fc80007f3e0ff */
[----:B------:R-:W-:Y:S02]  /*0550*/  IADD3.X R3, PT, PT, RZ, R3, RZ, P1, !PT ;  /* 0x00000003ff037210 */ /* 0x000fe40000ffe4ff */
[----:B--2---:R-:W-:-:S04]  /*0560*/  FSETP.GEU.AND P0, PT, R0, R13, PT ;  /* 0x0000000d0000720b */ /* 0x004fc80003f0e000 */
[----:B------:R-:W-:-:S04]  /*0570*/  FSEL R0, R13, R0, !P0 ;  /* 0x000000000d007208 */ /* 0x000fc80004000000 */
[----:B---3--:R-:W-:-:S04]  /*0580*/  FSETP.GEU.AND P0, PT, R0, R15, PT ;  /* 0x0000000f0000720b */ /* 0x008fc80003f0e000 */
[----:B------:R-:W-:-:S04]  /*0590*/  FSEL R0, R15, R0, !P0 ;  /* 0x000000000f007208 */ /* 0x000fc80004000000 */
[----:B----4-:R-:W-:-:S04]  /*05a0*/  FSETP.GEU.AND P0, PT, R0, R17, PT ;  /* 0x000000110000720b */ /* 0x010fc80003f0e000 */
[----:B------:R-:W-:-:S04]  /*05b0*/  FSEL R0, R17, R0, !P0 ;  /* 0x0000000011007208 */ /* 0x000fc80004000000 */
[----:B-----5:R-:W-:-:S04]  /*05c0*/  FSETP.GEU.AND P0, PT, R0, R19, PT ;  /* 0x000000130000720b */ /* 0x020fc80003f0e000 */
[----:B------:R-:W-:-:S04]  /*05d0*/  FSEL R0, R19, R0, !P0 ;  /* 0x0000000013007208 */ /* 0x000fc80004000000 */
[----:B------:R-:W-:-:S04]  /*05e0*/  FSETP.GEU.AND P0, PT, R0, R21, PT ;  /* 0x000000150000720b */ /* 0x000fc80003f0e000 */
        /* <DEDUP_REMOVED lines=22> */
[----:B------:R-:W-:Y:S01]  /*0750*/  FSEL R0, R6, R7, !P0 ;  /* 0x0000000706007208 */ /* 0x000fe20004000000 */
[----:B------:R-:W-:Y:S08]  /*0760*/  BRA.U UP1, `(.L_x_45) ;  /* 0xfffffffd012c7547 */ /* 0x000ff0000b83ffff */
.L_x_44:
[----:B------:R-:W-:Y:S05]  /*0770*/  BRA.U !UP0, `(.L_x_43) ;  /* 0x0000000508087547 */ /* 0x000fea000b800000 */
[----:B------:R-:W0:Y:S01]  /*0780*/  LDCU UR4, c[0x0][0x390] ;  /* 0x00007200ff0477ac */ /* 0x000e220008000800 */
[----:B------:R-:W-:Y:S02]  /*0790*/  UISETP.GE.U32.AND UP0, UPT, UR8, 0x8, UPT ;  /* 0x000000080800788c */ /* 0x000fe4000bf06070 */
[----:B0-----:R-:W-:-:S04]  /*07a0*/  ULOP3.LUT UR5, UR4, 0x7, URZ, 0xc0, !UPT ;  /* 0x0000000704057892 */ /* 0x001fc8000f8ec0ff */
[----:B------:R-:W-:-:S03]  /*07b0*/  UISETP.NE.AND UP1, UPT, UR5, URZ, UPT ;  /* 0x000000ff0500728c */ /* 0x000fc6000bf25270 */
[----:B------:R-:W-:Y:S08]  /*07c0*/  BRA.U !UP0, `(.L_x_46) ;  /* 0x00000001086c7547 */ /* 0x000ff0000b800000 */
[----:B------:R-:W0:Y:S02]  /*07d0*/  LDC.64 R2, c[0x0][0x388] ;  /* 0x0000e200ff027b82 */ /* 0x000e240000000a00 */
[----:B0-----:R-:W-:-:S05]  /*07e0*/  IMAD.WIDE.U32 R2, R5, 0x4, R2 ;  /* 0x0000000405027825 */ /* 0x001fca00078e0002 */
[----:B------:R-:W2:Y:S04]  /*07f0*/  LDG.E R7, desc[UR10][R2.64] ;  /* 0x0000000a02077981 */ /* 0x000ea8000c1e1900 */
[----:B------:R-:W3:Y:S04]  /*0800*/  LDG.E R9, desc[UR10][R2.64+0x4] ;  /* 0x0000040a02097981 */ /* 0x000ee8000c1e1900 */
[----:B------:R-:W4:Y:S04]  /*0810*/  LDG.E R11, desc[UR10][R2.64+0x8] ;  /* 0x0000080a020b7981 */ /* 0x000f28000c1e1900 */
[----:B------:R-:W5:Y:S04]  /*0820*/  LDG.E R13, desc[UR10][R2.64+0xc] ;  /* 0x00000c0a020d7981 */ /* 0x000f68000c1e1900 */
[----:B------:R-:W5:Y:S04]  /*0830*/  LDG.E R15, desc[UR10][R2.64+0x10] ;  /* 0x0000100a020f7981 */ /* 0x000f68000c1e1900 */
[----:B------:R-:W5:Y:S04]  /*0840*/  LDG.E R17, desc[UR10][R2.64+0x14] ;  /* 0x0000140a02117981 */ /* 0x000f68000c1e1900 */
[----:B------:R-:W5:Y:S04]  /*0850*/  LDG.E R19, desc[UR10][R2.64+0x18] ;  /* 0x0000180a02137981 */ /* 0x000f68000c1e1900 */
[----:B------:R-:W5:Y:S01]  /*0860*/  LDG.E R21, desc[UR10][R2.64+0x1c] ;  /* 0x00001c0a02157981 */ /* 0x000f62000c1e1900 */
[----:B------:R-:W-:Y:S01]  /*0870*/  VIADD R5, R5, 0x8 ;  /* 0x0000000805057836 */ /* 0x000fe20000000000 */
        /* <DEDUP_REMOVED lines=15> */
[----:B------:R-:W-:-:S09]  /*0970*/  FSEL R0, R21, R0, !P0 ;  /* 0x0000000015007208 */ /* 0x000fd20004000000 */
.L_x_46:
[----:B------:R-:W-:Y:S05]  /*0980*/  BRA.U !UP1, `(.L_x_43) ;  /* 0x0000000109847547 */ /* 0x000fea000b800000 */
[----:B------:R-:W-:Y:S02]  /*0990*/  UISETP.GE.U32.AND UP0, UPT, UR5, 0x4, UPT ;  /* 0x000000040500788c */ /* 0x000fe4000bf06070 */
[----:B------:R-:W-:-:S04]  /*09a0*/  ULOP3.LUT UR4, UR4, 0x3, URZ, 0xc0, !UPT ;  /* 0x0000000304047892 */ /* 0x000fc8000f8ec0ff */
[----:B------:R-:W-:-:S03]  /*09b0*/  UISETP.NE.AND UP1, UPT, UR4, URZ, UPT ;  /* 0x000000ff0400728c */ /* 0x000fc6000bf25270 */
[----:B------:R-:W-:Y:S08]  /*09c0*/  BRA.U !UP0, `(.L_x_47) ;  /* 0x00000001083c7547 */ /* 0x000ff0000b800000 */
[----:B------:R-:W0:Y:S02]  /*09d0*/  LDC.64 R2, c[0x0][0x388] ;  /* 0x0000e200ff027b82 */ /* 0x000e240000000a00 */
[----:B0-----:R-:W-:-:S05]  /*09e0*/  IMAD.WIDE.U32 R2, R5, 0x4, R2 ;  /* 0x0000000405027825 */ /* 0x001fca00078e0002 */
[----:B------:R-:W2:Y:S04]  /*09f0*/  LDG.E R7, desc[UR10][R2.64] ;  /* 0x0000000a02077981 */ /* 0x000ea8000c1e1900 */
[----:B------:R-:W3:Y:S04]  /*0a00*/  LDG.E R9, desc[UR10][R2.64+0x4] ;  /* 0x0000040a02097981 */ /* 0x000ee8000c1e1900 */
[----:B------:R-:W4:Y:S04]  /*0a10*/  LDG.E R11, desc[UR10][R2.64+0x8] ;  /* 0x0000080a020b7981 */ /* 0x000f28000c1e1900 */
[----:B------:R-:W5:Y:S01]  /*0a20*/  LDG.E R13, desc[UR10][R2.64+0xc] ;  /* 0x00000c0a020d7981 */ /* 0x000f62000c1e1900 */
[----:B------:R-:W-:-:S02]  /*0a30*/  IADD3 R5, PT, PT, R5, 0x4, RZ ;  /* 0x0000000405057810 */ /* 0x000fc40007ffe0ff */
[----:B--2---:R-:W-:-:S04]  /*0a40*/  FSETP.GEU.AND P0, PT, R0, R7, PT ;  /* 0x000000070000720b */ /* 0x004fc80003f0e000 */
[----:B------:R-:W-:-:S04]  /*0a50*/  FSEL R0, R7, R0, !P0 ;  /* 0x0000000007007208 */ /* 0x000fc80004000000 */
[----:B---3--:R-:W-:-:S04]  /*0a60*/  FSETP.GEU.AND P0, PT, R0, R9, PT ;  /* 0x000000090000720b */ /* 0x008fc80003f0e000 */
[----:B------:R-:W-:-:S04]  /*0a70*/  FSEL R0, R9, R0, !P0 ;  /* 0x0000000009007208 */ /* 0x000fc80004000000 */
[----:B----4-:R-:W-:-:S04]  /*0a80*/  FSETP.GEU.AND P0, PT, R0, R11, PT ;  /* 0x0000000b0000720b */ /* 0x010fc80003f0e000 */
[----:B------:R-:W-:-:S04]  /*0a90*/  FSEL R0, R11, R0, !P0 ;  /* 0x000000000b007208 */ /* 0x000fc80004000000 */
[----:B-----5:R-:W-:-:S04]  /*0aa0*/  FSETP.GEU.AND P0, PT, R0, R13, PT ;  /* 0x0000000d0000720b */ /* 0x020fc80003f0e000 */
[----:B------:R-:W-:-:S09]  /*0ab0*/  FSEL R0, R13, R0, !P0 ;  /* 0x000000000d007208 */ /* 0x000fd20004000000 */
.L_x_47:
[----:B------:R-:W-:Y:S05]  /*0ac0*/  BRA.U !UP1, `(.L_x_43) ;  /* 0x0000000109347547 */ /* 0x000fea000b800000 */
[----:B------:R-:W0:Y:S01]  /*0ad0*/  LDC.64 R2, c[0x0][0x388] ;  /* 0x0000e200ff027b82 */ /* 0x000e220000000a00 */
[----:B------:R-:W-:Y:S01]  /*0ae0*/  UIADD3 UR4, UPT, UPT, -UR4, URZ, URZ ;  /* 0x000000ff04047290 */ /* 0x000fe2000fffe1ff */
[----:B0-----:R-:W-:-:S04]  /*0af0*/  IMAD.WIDE.U32 R2, R5, 0x4, R2 ;  /* 0x0000000405027825 */ /* 0x001fc800078e0002 */
[----:B------:R-:W-:-:S07]  /*0b00*/  IMAD.MOV.U32 R5, RZ, RZ, R3 ;  /* 0x000000ffff057224 */ /* 0x000fce00078e0003 */
.L_x_48:
[----:B------:R-:W-:-:S06]  /*0b10*/  MOV R3, R5 ;  /* 0x0000000500037202 */ /* 0x000fcc0000000f00 */
[----:B------:R0:W2:Y:S01]  /*0b20*/  LDG.E R3, desc[UR10][R2.64] ;  /* 0x0000000a02037981 */ /* 0x0000a2000c1e1900 */
[----:B------:R-:W-:-:S04]  /*0b30*/  UIADD3 UR4, UPT, UPT, UR4, 0x1, URZ ;  /* 0x0000000104047890 */ /* 0x000fc8000fffe0ff */
[----:B------:R-:W-:Y:S01]  /*0b40*/  UISETP.NE.AND UP0, UPT, UR4, URZ, UPT ;  /* 0x000000ff0400728c */ /* 0x000fe2000bf05270 */
[----:B0-----:R-:W-:-:S04]  /*0b50*/  IADD3 R2, P1, PT, R2, 0x4, RZ ;  /* 0x0000000402027810 */ /* 0x001fc80007f3e0ff */
[----:B------:R-:W-:Y:S02]  /*0b60*/  IADD3.X R5, PT, PT, RZ, R5, RZ, P1, !PT ;  /* 0x00000005ff057210 */ /* 0x000fe40000ffe4ff */
[----:B--2---:R-:W-:-:S04]  /*0b70*/  FSETP.GEU.AND P0, PT, R0, R3, PT ;  /* 0x000000030000720b */ /* 0x004fc80003f0e000 */
[----:B------:R-:W-:Y:S01]  /*0b80*/  FSEL R0, R3, R0, !P0 ;  /* 0x0000000003007208 */ /* 0x000fe20004000000 */
[----:B------:R-:W-:Y:S08]  /*0b90*/  BRA.U UP0, `(.L_x_48) ;  /* 0xfffffffd00dc7547 */ /* 0x000ff0000b83ffff */
.L_x_43:
[----:B------:R-:W0:Y:S01]  /*0ba0*/  LDCU UR6, c[0x0][0x390] ;  /* 0x00007200ff0677ac */ /* 0x000e220008000800 */
[----:B------:R-:W-:Y:S01]  /*0bb0*/  IMAD.MOV.U32 R5, RZ, RZ, RZ ;  /* 0x000000ffff057224 */ /* 0x000fe200078e00ff */
[----:B0-----:R-:W-:-:S09]  /*0bc0*/  UISETP.GE.AND UP0, UPT, UR6, 0x1, UPT ;  /* 0x000000010600788c */ /* 0x001fd2000bf06270 */
[----:B------:R-:W-:Y:S05]  /*0bd0*/  BRA.U !UP0, `(.L_x_49) ;  /* 0x0000000d08187547 */ /* 0x000fea000b800000 */
[----:B------:R-:W-:Y:S01]  /*0be0*/  UISETP.GE.U32.AND UP1, UPT, UR6, 0x8, UPT ;  /* 0x000000080600788c */ /* 0x000fe2000bf26070 */
[----:B------:R-:W-:Y:S01]  /*0bf0*/  HFMA2 R5, -RZ, RZ, 0, 0 ;  /* 0x00000000ff057431 */ /* 0x000fe200000001ff */
[----:B------:R-:W-:Y:S01]  /*0c00*/  ULOP3.LUT UR9, UR6, 0x7, URZ, 0xc0, !UPT ;  /* 0x0000000706097892 */ /* 0x000fe2000f8ec0ff */
[----:B------:R-:W-:-:S03]  /*0c10*/  MOV R6, RZ ;  /* 0x000000ff00067202 */ /* 0x000fc60000000f00 */
[----:B------:R-:W-:-:S03]  /*0c20*/  UISETP.NE.AND UP0, UPT, UR9, URZ, UPT ;  /* 0x000000ff0900728c */ /* 0x000fc6000bf05270 */
[----:B------:R-:W-:Y:S08]  /*0c30*/  BRA.U !UP1, `(.L_x_50) ;  /* 0x0000000509847547 */ /* 0x000ff0000b800000 */
[----:B------:R-:W0:Y:S01]  /*0c40*/  LDCU.64 UR4, c[0x0][0x388] ;  /* 0x00007100ff0477ac */ /* 0x000e220008000a00 */
[----:B------:R-:W-:Y:S01]  /*0c50*/  IMAD.MOV.U32 R5, RZ, RZ, RZ ;  /* 0x000000ffff057224 */ /* 0x000fe200078e00ff */
[----:B------:R-:W-:-:S04]  /*0c60*/  ULOP3.LUT UR7, UR6, 0x7ffffff8, URZ, 0xc0, !UPT ;  /* 0x7ffffff806077892 */ /* 0x000fc8000f8ec0ff */
[----:B------:R-:W-:Y:S02]  /*0c70*/  UIADD3 UR8, UPT, UPT, -UR7, URZ, URZ ;  /* 0x000000ff07087290 */ /* 0x000fe4000fffe1ff */
[----:B------:R-:W-:Y:S01]  /*0c80*/  MOV R6, UR7 ;  /* 0x0000000700067c02 */ /* 0x000fe20008000f00 */
[----:B0-----:R-:W-:-:S04]  /*0c90*/  UIADD3 UR4, UP1, UPT, UR4, 0x10, URZ ;  /* 0x0000001004047890 */ /* 0x001fc8000ff3e0ff */
[----:B------:R-:W-:Y:S02]  /*0ca0*/  UIADD3.X UR5, UPT, UPT, URZ, UR5, URZ, UP1, !UPT ;  /* 0x00000005ff057290 */ /* 0x000fe40008ffe4ff */
[----:B------:R-:W-:-:S04]  /*0cb0*/  MOV R8, UR4 ;  /* 0x0000000400087c02 */ /* 0x000fc80008000f00 */
[----:B------:R-:W-:-:S07]  /*0cc0*/  IMAD.U32 R3, RZ, RZ, UR5 ;  /* 0x00000005ff037e24 */ /* 0x000fce000f8e00ff */
.L_x_51:
[----:B------:R-:W-:-:S05]  /*0cd0*/  MOV R2, R8 ;  /* 0x0000000800027202 */ /* 0x000fca0000000f00 */
        /* <DEDUP_REMOVED lines=8> */
[----:B------:R-:W-:-:S02]  /*0d60*/  HFMA2 R10, -RZ, RZ, 0.96630859375, -0.0022525787353515625 ;  /* 0x3bbb989dff0a7431 */ /* 0x000fc400000001ff */
[----:B------:R-:W-:Y:S01]  /*0d70*/  IMAD.MOV.U32 R11, RZ, RZ, 0x437c0000 ;  /* 0x437c0000ff0b7424 */ /* 0x000fe200078e00ff */
[----:B------:R-:W-:-:S04]  /*0d80*/  UIADD3 UR8, UPT, UPT, UR8, 0x8, URZ ;  /* 0x0000000808087890 */ /* 0x000fc8000fffe0ff */
[----:B------:R-:W-:Y:S01]  /*0d90*/  UISETP.NE.AND UP1, UPT, UR8, URZ, UPT ;  /* 0x000000ff0800728c */ /* 0x000fe2000bf25270 */
[----:B--2---:R-:W-:-:S04]  /*0da0*/  FADD R9, R7, -R0 ;  /* 0x8000000007097221 */ /* 0x004fc80000000000 */
[----:B------:R-:W-:Y:S01]  /*0db0*/  FFMA.SAT R8, R9, R10, 0.5 ;  /* 0x3f00000009087423 */ /* 0x000fe2000000200a */
[----:B---3--:R-:W-:-:S03]  /*0dc0*/  FADD R25, R25, -R0 ;  /* 0x8000000019197221 */ /* 0x008fc60000000000 */
[-C--:B------:R-:W-:Y:S01]  /*0dd0*/  FFMA.RM R7, R8, R11.reuse, 12582913 ;  /* 0x4b40000108077423 */ /* 0x080fe2000000400b */
[-C--:B------:R-:W-:Y:S01]  /*0de0*/  FFMA.SAT R8, R25, R10.reuse, 0.5 ;  /* 0x3f00000019087423 */ /* 0x080fe2000000200a */
[--C-:B----4-:R-:W-:Y:S02]  /*0df0*/  FADD R21, R21, -R0.reuse ;  /* 0x8000000015157221 */ /* 0x110fe40000000000 */
[----:B------:R-:W-:Y:S01]  /*0e00*/  FADD R12, R7, -12583039 ;  /* 0xcb40007f070c7421 */ /* 0x000fe20000000000 */
[-C--:B------:R-:W-:Y:S01]  /*0e10*/  FFMA.RM R8, R8, R11.reuse, 12582913 ;  /* 0x4b40000108087423 */ /* 0x080fe2000000400b */
[-C--:B------:R-:W-:Y:S01]  /*0e20*/  FFMA.SAT R16, R21, R10.reuse, 0.5 ;  /* 0x3f00000015107423 */ /* 0x080fe2000000200a */
[----:B-----5:R-:W-:Y:S01]  /*0e30*/  FADD R23, R23, -R0 ;  /* 0x8000000017177221 */ /* 0x020fe20000000000 */
[----:B------:R-:W-:Y:S01]  /*0e40*/  FFMA R12, R9, 1.4426950216293334961, -R12 ;  /* 0x3fb8aa3b090c7823 */ /* 0x000fe2000000080c */
[C---:B------:R-:W-:Y:S01]  /*0e50*/  FADD R14, R8.reuse, -12583039 ;  /* 0xcb40007f080e7421 */ /* 0x040fe20000000000 */
[----:B------:R-:W-:Y:S01]  /*0e60*/  SHF.L.U32 R8, R8, 0x17, RZ ;  /* 0x0000001708087819 */ /* 0x000fe200000006ff */
[----:B------:R-:W-:Y:S01]  /*0e70*/  FFMA.SAT R18, R23, R10, 0.5 ;  /* 0x3f00000017127423 */ /* 0x000fe2000000200a */
[----:B------:R-:W-:Y:S01]  /*0e80*/  FFMA R12, R9, 1.925963033500011079e-08, R12 ;  /* 0x32a57060090c7823 */ /* 0x000fe2000000000c */
[----:B------:R-:W-:Y:S01]  /*0e90*/  FFMA.RM R9, R16, R11, 12582913 ;  /* 0x4b40000110097423 */ /* 0x000fe2000000400b */
[----:B------:R-:W-:Y:S01]  /*0ea0*/  FFMA R14, R25, 1.4426950216293334961, -R14 ;  /* 0x3fb8aa3b190e7823 */ /* 0x000fe2000000080e */
[----:B------:R-:W-:-:S02]  /*0eb0*/  FADD R27, R19, -R0 ;  /* 0x80000000131b7221 */ /* 0x000fc40000000000 */
[----:B------:R-:W-:Y:S01]  /*0ec0*/  FADD R16, R9, -12583039 ;  /* 0xcb40007f09107421 */ /* 0x000fe20000000000 */
[----:B------:R-:W-:Y:S01]  /*0ed0*/  FFMA R14, R25, 1.925963033500011079e-08, R14 ;  /* 0x32a57060190e7823 */ /* 0x000fe2000000000e */
[----:B------:R-:W-:Y:S01]  /*0ee0*/  FADD R25, R13, -R0 ;  /* 0x800000000d197221 */ /* 0x000fe20000000000 */
[-C--:B------:R-:W-:Y:S01]  /*0ef0*/  FFMA.RM R13, R18, R11.reuse, 12582913 ;  /* 0x4b400001120d7423 */ /* 0x080fe2000000400b */
[----:B------:R-:W-:Y:S01]  /*0f00*/  FFMA R16, R21, 1.4426950216293334961, -R16 ;  /* 0x3fb8aa3b15107823 */ /* 0x000fe20000000810 */
[----:B------:R-:W0:Y:S01]  /*0f10*/  MUFU.EX2 R12, R12 ;  /* 0x0000000c000c7308 */ /* 0x000e220000000800 */
[-C--:B------:R-:W-:Y:S01]  /*0f20*/  FFMA.SAT R22, R25, R10.reuse, 0.5 ;  /* 0x3f00000019167423 */ /* 0x080fe2000000200a */
[----:B------:R-:W-:Y:S01]  /*0f30*/  FADD R20, R13, -12583039 ;  /* 0xcb40007f0d147421 */ /* 0x000fe20000000000 */
[----:B------:R-:W-:Y:S01]  /*0f40*/  FFMA R18, R21, 1.925963033500011079e-08, R16 ;  /* 0x32a5706015127823 */ /* 0x000fe20000000010 */
[----:B------:R-:W-:Y:S01]  /*0f50*/  FADD R21, R17, -R0 ;  /* 0x8000000011157221 */ /* 0x000fe20000000000 */
[-C--:B------:R-:W-:Y:S01]  /*0f60*/  FFMA.RM R16, R22, R11.reuse, 12582913 ;  /* 0x4b40000116107423 */ /* 0x080fe2000000400b */
[----:B------:R-:W-:Y:S01]  /*0f70*/  FFMA R20, R23, 1.4426950216293334961, -R20 ;  /* 0x3fb8aa3b17147823 */ /* 0x000fe20000000814 */
[-C--:B------:R-:W-:Y:S01]  /*0f80*/  FFMA.SAT R26, R27, R10.reuse, 0.5 ;  /* 0x3f0000001b1a7423 */ /* 0x080fe2000000200a */
[----:B------:R-:W1:Y:S01]  /*0f90*/  MUFU.EX2 R14, R14 ;  /* 0x0000000e000e7308 */ /* 0x000e620000000800 */
[----:B------:R-:W-:Y:S01]  /*0fa0*/  FADD R24, R16, -12583039 ;  /* 0xcb40007f10187421 */ /* 0x000fe20000000000 */
[----:B------:R-:W-:Y:S01]  /*0fb0*/  FFMA R22, R23, 1.925963033500011079e-08, R20 ;  /* 0x32a5706017167823 */ /* 0x000fe20000000014 */
[-C--:B------:R-:W-:Y:S01]  /*0fc0*/  FFMA.RM R19, R26, R11.reuse, 12582913 ;  /* 0x4b4000011a137423 */ /* 0x080fe2000000400b */
[----:B------:R-:W-:Y:S01]  /*0fd0*/  FADD R23, R15, -R0 ;  /* 0x800000000f177221 */ /* 0x000fe20000000000 */
[----:B------:R-:W-:Y:S01]  /*0fe0*/  FFMA R24, R25, 1.4426950216293334961, -R24 ;  /* 0x3fb8aa3b19187823 */ /* 0x000fe20000000818 */
[----:B------:R-:W-:Y:S01]  /*0ff0*/  SHF.L.U32 R13, R13, 0x17, RZ ;  /* 0x000000170d0d7819 */ /* 0x000fe200000006ff */
[----:B------:R-:W-:Y:S01]  /*1000*/  FADD R26, R19, -12583039 ;  /* 0xcb40007f131a7421 */ /* 0x000fe20000000000 */
[----:B------:R-:W2:Y:S01]  /*1010*/  MUFU.EX2 R18, R18 ;  /* 0x0000001200127308 */ /* 0x000ea20000000800 */
[----:B------:R-:W-:Y:S01]  /*1020*/  FFMA R20, R25, 1.925963033500011079e-08, R24 ;  /* 0x32a5706019147823 */ /* 0x000fe20000000018 */
[-C--:B------:R-:W-:Y:S01]  /*1030*/  FFMA.SAT R24, R21, R10.reuse, 0.5 ;  /* 0x3f00000015187423 */ /* 0x080fe2000000200a */
[----:B------:R-:W-:Y:S01]  /*1040*/  FFMA.SAT R28, R23, R10, 0.5 ;  /* 0x3f000000171c7423 */ /* 0x000fe2000000200a */
[----:B------:R-:W-:Y:S01]  /*1050*/  SHF.L.U32 R10, R7, 0x17, RZ ;  /* 0x00000017070a7819 */ /* 0x000fe200000006ff */
[C---:B------:R-:W-:Y:S01]  /*1060*/  FFMA R26, R27.reuse, 1.4426950216293334961, -R26 ;  /* 0x3fb8aa3b1b1a7823 */ /* 0x040fe2000000081a */
[-C--:B------:R-:W-:Y:S01]  /*1070*/  FFMA.RM R15, R24, R11.reuse, 12582913 ;  /* 0x4b400001180f7423 */ /* 0x080fe2000000400b */
[----:B------:R-:W-:Y:S01]  /*1080*/  FFMA.RM R11, R28, R11, 12582913 ;  /* 0x4b4000011c0b7423 */ /* 0x000fe2000000400b */
[----:B------:R-:W3:Y:S01]  /*1090*/  MUFU.EX2 R17, R22 ;  /* 0x0000001600117308 */ /* 0x000ee20000000800 */
[----:B------:R-:W-:Y:S01]  /*10a0*/  FFMA R26, R27, 1.925963033500011079e-08, R26 ;  /* 0x32a570601b1a7823 */ /* 0x000fe2000000001a */
[----:B------:R-:W-:Y:S01]  /*10b0*/  FADD R24, R15, -12583039 ;  /* 0xcb40007f0f187421 */ /* 0x000fe20000000000 */
[----:B0-----:R-:W-:Y:S01]  /*10c0*/  FFMA R5, R10, R12, R5 ;  /* 0x0000000c0a057223 */ /* 0x001fe20000000005 */
[----:B------:R-:W-:Y:S01]  /*10d0*/  FADD R12, R11, -12583039 ;  /* 0xcb40007f0b0c7421 */ /* 0x000fe20000000000 */
[----:B------:R-:W-:-:S02]  /*10e0*/  IMAD.SHL.U32 R10, R9, 0x800000, RZ ;  /* 0x00800000090a7824 */ /* 0x000fc400078e00ff */
[----:B------:R-:W-:Y:S01]  /*10f0*/  FFMA R24, R21, 1.4426950216293334961, -R24 ;  /* 0x3fb8aa3b15187823 */ /* 0x000fe20000000818 */
[----:B-1----:R-:W-:Y:S01]  /*1100*/  FFMA R5, R8, R14, R5 ;  /* 0x0000000e08057223 */ /* 0x002fe20000000005 */
[----:B------:R-:W0:Y:S01]  /*1110*/  MUFU.EX2 R20, R20 ;  /* 0x0000001400147308 */ /* 0x000e220000000800 */
[----:B------:R-:W-:Y:S01]  /*1120*/  FFMA R12, R23, 1.4426950216293334961, -R12 ;  /* 0x3fb8aa3b170c7823 */ /* 0x000fe2000000080c */
[----:B------:R-:W-:Y:S01]  /*1130*/  FFMA R24, R21, 1.925963033500011079e-08, R24 ;  /* 0x32a5706015187823 */ /* 0x000fe20000000018 */
[----:B--2---:R-:W-:Y:S01]  /*1140*/  FFMA R10, R10, R18, R5 ;  /* 0x000000120a0a7223 */ /* 0x004fe20000000005 */
[----:B------:R-:W-:Y:S01]  /*1150*/  SHF.L.U32 R16, R16, 0x17, RZ ;  /* 0x0000001710107819 */ /* 0x000fe200000006ff */
[----:B------:R-:W-:Y:S01]  /*1160*/  FFMA R12, R23, 1.925963033500011079e-08, R12 ;  /* 0x32a57060170c7823 */ /* 0x000fe2000000000c */
[----:B------:R-:W-:Y:S01]  /*1170*/  IMAD.SHL.U32 R19, R19, 0x800000, RZ ;  /* 0x0080000013137824 */ /* 0x000fe200078e00ff */
[----:B------:R-:W-:Y:S01]  /*1180*/  SHF.L.U32 R8, R15, 0x17, RZ ;  /* 0x000000170f087819 */ /* 0x000fe200000006ff */
[----:B------:R-:W1:Y:S01]  /*1190*/  MUFU.EX2 R7, R26 ;  /* 0x0000001a00077308 */ /* 0x000e620000000800 */
[----:B---3--:R-:W-:-:S07]  /*11a0*/  FFMA R13, R13, R17, R10 ;  /* 0x000000110d0d7223 */ /* 0x008fce000000000a */
[----:B------:R-:W2:Y:S01]  /*11b0*/  MUFU.EX2 R24, R24 ;  /* 0x0000001800187308 */ /* 0x000ea20000000800 */
[----:B0-----:R-:W-:-:S07]  /*11c0*/  FFMA R16, R16, R20, R13 ;  /* 0x0000001410107223 */ /* 0x001fce000000000d */
[----:B------:R-:W0:Y:S01]  /*11d0*/  MUFU.EX2 R12, R12 ;  /* 0x0000000c000c7308 */ /* 0x000e220000000800 */
[----:B-1----:R-:W-:-:S04]  /*11e0*/  FFMA R7, R19, R7, R16 ;  /* 0x0000000713077223 */ /* 0x002fc80000000010 */
[----:B--2---:R-:W-:Y:S01]  /*11f0*/  FFMA R7, R8, R24, R7 ;  /* 0x0000001808077223 */ /* 0x004fe20000000007 */
[----:B------:R-:W-:Y:S02]  /*1200*/  IADD3 R8, P0, PT, R2, 0x20, RZ ;  /* 0x0000002002087810 */ /* 0x000fe40007f1e0ff */
[----:B------:R-:W-:-:S03]  /*1210*/  SHF.L.U32 R2, R11, 0x17, RZ ;  /* 0x000000170b027819 */ /* 0x000fc600000006ff */
[----:B------:R-:W-:Y:S02]  /*1220*/  IMAD.X R3, RZ, RZ, R3, P0 ;  /* 0x000000ffff037224 */ /* 0x000fe400000e0603 */
[----:B0-----:R-:W-:Y:S01]  /*1230*/  FFMA R5, R2, R12, R7 ;  /* 0x0000000c02057223 */ /* 0x001fe20000000007 */
[----:B------:R-:W-:Y:S06]  /*1240*/  BRA.U UP1, `(.L_x_51) ;  /* 0xfffffff901a07547 */ /* 0x000fec000b83ffff */
.L_x_50:
        /* <DEDUP_REMOVED lines=10> */
[----:B------:R0:W5:Y:S01]  /*12f0*/  LDG.E R15, desc[UR10][R8.64+0xc] ;  /* 0x00000c0a080f7981 */ /* 0x000162000c1e1900 */
[----:B------:R-:W-:Y:S01]  /*1300*/  HFMA2 R14, -RZ, RZ, 3.7421875, 0 ;  /* 0x437c0000ff0e7431 */ /* 0x000fe200000001ff */
[----:B------:R-:W-:-:S02]  /*1310*/  MOV R12, 0x3bbb989d ;  /* 0x3bbb989d000c7802 */ /* 0x000fc40000000f00 */
[----:B------:R-:W-:Y:S01]  /*1320*/  IADD3 R6, PT, PT, R6, 0x4, RZ ;  /* 0x0000000406067810 */ /* 0x000fe20007ffe0ff */
[----:B--2---:R-:W-:-:S04]  /*1330*/  FADD R7, R3, -R0 ;  /* 0x8000000003077221 */ /* 0x004fc80000000000 */
[----:B------:R-:W-:Y:S01]  /*1340*/  FFMA.SAT R2, R7, R12, 0.5 ;  /* 0x3f00000007027423 */ /* 0x000fe2000000200c */
[----:B---3--:R-:W-:-:S03]  /*1350*/  FADD R11, R11, -R0 ;  /* 0x800000000b0b7221 */ /* 0x008fc60000000000 */
[----:B------:R-:W-:Y:S01]  /*1360*/  FFMA.RM R2, R2, R14, 12582913 ;  /* 0x4b40000102027423 */ /* 0x000fe2000000400e */
[--C-:B----4-:R-:W-:Y:S01]  /*1370*/  FADD R13, R13, -R0.reuse ;  /* 0x800000000d0d7221 */ /* 0x110fe20000000000 */
[-C--:B------:R-:W-:Y:S02]  /*1380*/  FFMA.SAT R3, R11, R12.reuse, 0.5 ;  /* 0x3f0000000b037423 */ /* 0x080fe4000000200c */
[C---:B------:R-:W-:Y:S01]  /*1390*/  FADD R10, R2.reuse, -12583039 ;  /* 0xcb40007f020a7421 */ /* 0x040fe20000000000 */
[----:B0-----:R-:W-:Y:S01]  /*13a0*/  FFMA.SAT R9, R13, R12, 0.5 ;  /* 0x3f0000000d097423 */ /* 0x001fe2000000200c */
[-C--:B------:R-:W-:Y:S01]  /*13b0*/  FFMA.RM R3, R3, R14.reuse, 12582913 ;  /* 0x4b40000103037423 */ /* 0x080fe2000000400e */
[----:B-----5:R-:W-:Y:S01]  /*13c0*/  FADD R15, R15, -R0 ;  /* 0x800000000f0f7221 */ /* 0x020fe20000000000 */
[----:B------:R-:W-:Y:S01]  /*13d0*/  FFMA R10, R7, 1.4426950216293334961, -R10 ;  /* 0x3fb8aa3b070a7823 */ /* 0x000fe2000000080a */
[----:B------:R-:W-:Y:S02]  /*13e0*/  IMAD.SHL.U32 R2, R2, 0x800000, RZ ;  /* 0x0080000002027824 */ /* 0x000fe400078e00ff */
[C---:B------:R-:W-:Y:S01]  /*13f0*/  FADD R8, R3.reuse, -12583039 ;  /* 0xcb40007f03087421 */ /* 0x040fe20000000000 */
[----:B------:R-:W-:Y:S01]  /*1400*/  SHF.L.U32 R3, R3, 0x17, RZ ;  /* 0x0000001703037819 */ /* 0x000fe200000006ff */
[----:B------:R-:W-:Y:S01]  /*1410*/  FFMA R10, R7, 1.925963033500011079e-08, R10 ;  /* 0x32a57060070a7823 */ /* 0x000fe2000000000a */
[----:B------:R-:W-:Y:S01]  /*1420*/  FFMA.RM R7, R9, R14, 12582913 ;  /* 0x4b40000109077423 */ /* 0x000fe2000000400e */
[----:B------:R-:W-:Y:S01]  /*1430*/  FFMA.SAT R9, R15, R12, 0.5 ;  /* 0x3f0000000f097423 */ /* 0x000fe2000000200c */
[----:B------:R-:W-:-:S02]  /*1440*/  FFMA R8, R11, 1.4426950216293334961, -R8 ;  /* 0x3fb8aa3b0b087823 */ /* 0x000fc40000000808 */
[----:B------:R-:W-:Y:S01]  /*1450*/  FADD R12, R7, -12583039 ;  /* 0xcb40007f070c7421 */ /* 0x000fe20000000000 */
[----:B------:R-:W-:Y:S01]  /*1460*/  FFMA.RM R9, R9, R14, 12582913 ;  /* 0x4b40000109097423 */ /* 0x000fe2000000400e */
[----:B------:R-:W-:Y:S01]  /*1470*/  FFMA R8, R11, 1.925963033500011079e-08, R8 ;  /* 0x32a570600b087823 */ /* 0x000fe20000000008 */
[----:B------:R-:W0:Y:S01]  /*1480*/  MUFU.EX2 R10, R10 ;  /* 0x0000000a000a7308 */ /* 0x000e220000000800 */
[----:B------:R-:W-:Y:S01]  /*1490*/  FFMA R12, R13, 1.4426950216293334961, -R12 ;  /* 0x3fb8aa3b0d0c7823 */ /* 0x000fe2000000080c */
[----:B------:R-:W-:Y:S01]  /*14a0*/  FADD R14, R9, -12583039 ;  /* 0xcb40007f090e7421 */ /* 0x000fe20000000000 */
[----:B------:R-:W-:Y:S02]  /*14b0*/  SHF.L.U32 R7, R7, 0x17, RZ ;  /* 0x0000001707077819 */ /* 0x000fe400000006ff */
[----:B------:R-:W-:Y:S01]  /*14c0*/  FFMA R12, R13, 1.925963033500011079e-08, R12 ;  /* 0x32a570600d0c7823 */ /* 0x000fe2000000000c */
[C---:B------:R-:W-:Y:S02]  /*14d0*/  FFMA R14, R15.reuse, 1.4426950216293334961, -R14 ;  /* 0x3fb8aa3b0f0e7823 */ /* 0x040fe4000000080e */
[----:B------:R-:W1:Y:S02]  /*14e0*/  MUFU.EX2 R8, R8 ;  /* 0x0000000800087308 */ /* 0x000e640000000800 */
[----:B------:R-:W-:-:S06]  /*14f0*/  FFMA R14, R15, 1.925963033500011079e-08, R14 ;  /* 0x32a570600f0e7823 */ /* 0x000fcc000000000e */
[----:B------:R-:W2:Y:S01]  /*1500*/  MUFU.EX2 R12, R12 ;  /* 0x0000000c000c7308 */ /* 0x000ea20000000800 */
[----:B0-----:R-:W-:Y:S01]  /*1510*/  FFMA R2, R2, R10, R5 ;  /* 0x0000000a02027223 */ /* 0x001fe20000000005 */
[----:B------:R-:W-:-:S06]  /*1520*/  IMAD.SHL.U32 R5, R9, 0x800000, RZ ;  /* 0x0080000009057824 */ /* 0x000fcc00078e00ff */
[----:B------:R-:W0:Y:S01]  /*1530*/  MUFU.EX2 R14, R14 ;  /* 0x0000000e000e7308 */ /* 0x000e220000000800 */
[----:B-1----:R-:W-:-:S04]  /*1540*/  FFMA R2, R3, R8, R2 ;  /* 0x0000000803027223 */ /* 0x002fc80000000002 */
[----:B--2---:R-:W-:-:S04]  /*1550*/  FFMA R2, R7, R12, R2 ;  /* 0x0000000c07027223 */ /* 0x004fc80000000002 */
[----:B0-----:R-:W-:-:S07]  /*1560*/  FFMA R5, R5, R14, R2 ;  /* 0x0000000e05057223 */ /* 0x001fce0000000002 */
.L_x_52:
[----:B------:R-:W-:Y:S05]  /*1570*/  BRA.U !UP1, `(.L_x_49) ;  /* 0x0000000109b07547 */ /* 0x000fea000b800000 */
[----:B------:R-:W-:Y:S02]  /*1580*/  UISETP.NE.AND UP0, UPT, UR5, 0x1, UPT ;  /* 0x000000010500788c */ /* 0x000fe4000bf05270 */
[----:B------:R-:W-:-:S04]  /*1590*/  ULOP3.LUT UR4, UR6, 0x1, URZ, 0xc0, !UPT ;  /* 0x0000000106047892 */ /* 0x000fc8000f8ec0ff */
[----:B------:R-:W-:-:S03]  /*15a0*/  UISETP.NE.U32.AND UP1, UPT, UR4, 0x1, UPT ;  /* 0x000000010400788c */ /* 0x000fc6000bf25070 */
[----:B------:R-:W-:Y:S08]  /*15b0*/  BRA.U !UP0, `(.L_x_53) ;  /* 0x0000000108647547 */ /* 0x000ff0000b800000 */
[----:B------:R-:W0:Y:S02]  /*15c0*/  LDC.64 R2, c[0x0][0x388] ;  /* 0x0000e200ff027b82 */ /* 0x000e240000000a00 */
[----:B0-----:R-:W-:-:S05]  /*15d0*/  IMAD.WIDE.U32 R2, R6, 0x4, R2 ;  /* 0x0000000406027825 */ /* 0x001fca00078e0002 */
[----:B------:R-:W2:Y:S04]  /*15e0*/  LDG.E R7, desc[UR10][R2.64] ;  /* 0x0000000a02077981 */ /* 0x000ea8000c1e1900 */
[----:B------:R-:W3:Y:S01]  /*15f0*/  LDG.E R11, desc[UR10][R2.64+0x4] ;  /* 0x0000040a020b7981 */ /* 0x000ee2000c1e1900 */
[----:B------:R-:W-:Y:S01]  /*1600*/  MOV R8, 0x3bbb989d ;  /* 0x3bbb989d00087802 */ /* 0x000fe20000000f00 */
[----:B------:R-:W-:Y:S02]  /*1610*/  IMAD.MOV.U32 R10, RZ, RZ, 0x437c0000 ;  /* 0x437c0000ff0a7424 */ /* 0x000fe400078e00ff */
[----:B------:R-:W-:Y:S02]  /*1620*/  VIADD R6, R6, 0x2 ;  /* 0x0000000206067836 */ /* 0x000fe40000000000 */
[----:B--2---:R-:W-:-:S04]  /*1630*/  FADD R7, R7, -R0 ;  /* 0x8000000007077221 */ /* 0x004fc80000000000 */
[----:B------:R-:W-:Y:S01]  /*1640*/  FFMA.SAT R9, R7, R8, 0.5 ;  /* 0x3f00000007097423 */ /* 0x000fe20000002008 */
[----:B---3--:R-:W-:-:S03]  /*1650*/  FADD R11, R11, -R0 ;  /* 0x800000000b0b7221 */ /* 0x008fc60000000000 */
[----:B------:R-:W-:Y:S01]  /*1660*/  FFMA.RM R9, R9, R10, 12582913 ;  /* 0x4b40000109097423 */ /* 0x000fe2000000400a */
[----:B------:R-:W-:-:S03]  /*1670*/  FFMA.SAT R13, R11, R8, 0.5 ;  /* 0x3f0000000b0d7423 */ /* 0x000fc60000002008 */
[----:B------:R-:W-:Y:S01]  /*1680*/  FADD R8, R9, -12583039 ;  /* 0xcb40007f09087421 */ /* 0x000fe20000000000 */
[----:B------:R-:W-:-:S03]  /*1690*/  FFMA.RM R13, R13, R10, 12582913 ;  /* 0x4b4000010d0d7423 */ /* 0x000fc6000000400a */
[----:B------:R-:W-:Y:S01]  /*16a0*/  FFMA R8, R7, 1.4426950216293334961, -R8 ;  /* 0x3fb8aa3b07087823 */ /* 0x000fe20000000808 */
[C---:B------:R-:W-:Y:S01]  /*16b0*/  FADD R2, R13.reuse, -12583039 ;  /* 0xcb40007f0d027421 */ /* 0x040fe20000000000 */
[----:B------:R-:W-:Y:S02]  /*16c0*/  SHF.L.U32 R13, R13, 0x17, RZ ;  /* 0x000000170d0d7819 */ /* 0x000fe400000006ff */
[----:B------:R-:W-:Y:S01]  /*16d0*/  FFMA R8, R7, 1.925963033500011079e-08, R8 ;  /* 0x32a5706007087823 */ /* 0x000fe20000000008 */
[----:B------:R-:W-:-:S04]  /*16e0*/  FFMA R2, R11, 1.4426950216293334961, -R2 ;  /* 0x3fb8aa3b0b027823 */ /* 0x000fc80000000802 */
[----:B------:R-:W-:Y:S01]  /*16f0*/  FFMA R11, R11, 1.925963033500011079e-08, R2 ;  /* 0x32a570600b0b7823 */ /* 0x000fe20000000002 */
[----:B------:R-:W0:Y:S01]  /*1700*/  MUFU.EX2 R8, R8 ;  /* 0x0000000800087308 */ /* 0x000e220000000800 */
[----:B------:R-:W-:-:S07]  /*1710*/  SHF.L.U32 R2, R9, 0x17, RZ ;  /* 0x0000001709027819 */ /* 0x000fce00000006ff */
[----:B------:R-:W1:Y:S01]  /*1720*/  MUFU.EX2 R11, R11 ;  /* 0x0000000b000b7308 */ /* 0x000e620000000800 */
[----:B0-----:R-:W-:-:S04]  /*1730*/  FFMA R2, R2, R8, R5 ;  /* 0x0000000802027223 */ /* 0x001fc80000000005 */
[----:B-1----:R-:W-:-:S07]  /*1740*/  FFMA R5, R13, R11, R2 ;  /* 0x0000000b0d057223 */ /* 0x002fce0000000002 */
.L_x_53:
[----:B------:R-:W-:Y:S05]  /*1750*/  BRA.U UP1, `(.L_x_49) ;  /* 0x0000000101387547 */ /* 0x000fea000b800000 */
[----:B------:R-:W0:Y:S02]  /*1760*/  LDC.64 R2, c[0x0][0x388] ;  /* 0x0000e200ff027b82 */ /* 0x000e240000000a00 */
[----:B0-----:R-:W-:-:S06]  /*1770*/  IMAD.WIDE.U32 R6, R6, 0x4, R2 ;  /* 0x0000000406067825 */ /* 0x001fcc00078e0002 */
[----:B------:R-:W2:Y:S01]  /*1780*/  LDG.E R7, desc[UR10][R6.64] ;  /* 0x0000000a06077981 */ /* 0x000ea2000c1e1900 */
[----:B------:R-:W-:Y:S01]  /*1790*/  HFMA2 R3, -RZ, RZ, 0.96630859375, -0.0022525787353515625 ;  /* 0x3bbb989dff037431 */ /* 0x000fe200000001ff */
[----:B------:R-:W-:Y:S01]  /*17a0*/  MOV R8, 0x437c0000 ;  /* 0x437c000000087802 */ /* 0x000fe20000000f00 */
[----:B--2---:R-:W-:-:S04]  /*17b0*/  FADD R2, R7, -R0 ;  /* 0x8000000007027221 */ /* 0x004fc80000000000 */
[----:B------:R-:W-:-:S04]  /*17c0*/  FFMA.SAT R3, R2, R3, 0.5 ;  /* 0x3f00000002037423 */ /* 0x000fc80000002003 */
[----:B------:R-:W-:-:S04]  /*17d0*/  FFMA.RM R3, R3, R8, 12582913 ;  /* 0x4b40000103037423 */ /* 0x000fc80000004008 */
[----:B------:R-:W-:-:S04]  /*17e0*/  FADD R9, R3, -12583039 ;  /* 0xcb40007f03097421 */ /* 0x000fc80000000000 */
[----:B------:R-:W-:-:S04]  /*17f0*/  FFMA R9, R2, 1.4426950216293334961, -R9 ;  /* 0x3fb8aa3b02097823 */ /* 0x000fc80000000809 */
[----:B------:R-:W-:Y:S01]  /*1800*/  FFMA R9, R2, 1.925963033500011079e-08, R9 ;  /* 0x32a5706002097823 */ /* 0x000fe20000000009 */
[----:B------:R-:W-:-:S05]  /*1810*/  IMAD.SHL.U32 R2, R3, 0x800000, RZ ;  /* 0x0080000003027824 */ /* 0x000fca00078e00ff */
[----:B------:R-:W0:Y:S02]  /*1820*/  MUFU.EX2 R9, R9 ;  /* 0x0000000900097308 */ /* 0x000e240000000800 */
[----:B0-----:R-:W-:-:S07]  /*1830*/  FFMA R5, R2, R9, R5 ;  /* 0x0000000902057223 */ /* 0x001fce0000000005 */
.L_x_49:
[----:B------:R-:W0:Y:S02]  /*1840*/  LDC.64 R2, c[0x0][0x388] ;  /* 0x0000e200ff027b82 */ /* 0x000e240000000a00 */
[----:B0-----:R-:W-:-:S06]  /*1850*/  IMAD.WIDE R2, R4, 0x4, R2 ;  /* 0x0000000404027825 */ /* 0x001fcc00078e0202 */
[----:B------:R-:W2:Y:S01]  /*1860*/  LDG.E R3, desc[UR10][R2.64] ;  /* 0x0000000a02037981 */ /* 0x000ea2000c1e1900 */
[----:B------:R-:W-:Y:S01]  /*1870*/  MOV R7, 0x3bbb989d ;  /* 0x3bbb989d00077802 */ /* 0x000fe20000000f00 */
[----:B------:R-:W0:Y:S01]  /*1880*/  MUFU.RCP R8, R5 ;  /* 0x0000000500087308 */ /* 0x000e220000001000 */
[----:B------:R-:W-:Y:S01]  /*1890*/  MOV R9, 0x437c0000 ;  /* 0x437c000000097802 */ /* 0x000fe20000000f00 */
[----:B------:R-:W-:Y:S01]  /*18a0*/  BSSY.RECONVERGENT B0, `(.L_x_54) ;  /* 0x0000015000007945 */ /* 0x000fe20003800200 */
[----:B--2---:R-:W-:Y:S01]  /*18b0*/  FADD R0, R3, -R0 ;  /* 0x8000000003007221 */ /* 0x004fe20000000000 */
[----:B0-----:R-:W-:-:S03]  /*18c0*/  FFMA R3, R8, -R5, 1 ;  /* 0x3f80000008037423 */ /* 0x001fc60000000805 */
[----:B------:R-:W-:Y:S01]  /*18d0*/  FFMA.SAT R6, R0, R7, 0.5 ;  /* 0x3f00000000067423 */ /* 0x000fe20000002007 */
[----:B------:R-:W-:-:S03]  /*18e0*/  FFMA R3, R8, R3, R8 ;  /* 0x0000000308037223 */ /* 0x000fc60000000008 */
[----:B------:R-:W-:-:S04]  /*18f0*/  FFMA.RM R6, R6, R9, 12582913 ;  /* 0x4b40000106067423 */ /* 0x000fc80000004009 */
[----:B------:R-:W-:-:S04]  /*1900*/  FADD R7, R6, -12583039 ;  /* 0xcb40007f06077421 */ /* 0x000fc80000000000 */
[----:B------:R-:W-:-:S04]  /*1910*/  FFMA R7, R0, 1.4426950216293334961, -R7 ;  /* 0x3fb8aa3b00077823 */ /* 0x000fc80000000807 */
[----:B------:R-:W-:Y:S01]  /*1920*/  FFMA R7, R0, 1.925963033500011079e-08, R7 ;  /* 0x32a5706000077823 */ /* 0x000fe20000000007 */
[----:B------:R-:W-:-:S05]  /*1930*/  IMAD.SHL.U32 R0, R6, 0x800000, RZ ;  /* 0x0080000006007824 */ /* 0x000fca00078e00ff */
[----:B------:R-:W0:Y:S02]  /*1940*/  MUFU.EX2 R7, R7 ;  /* 0x0000000700077308 */ /* 0x000e240000000800 */
[----:B0-----:R-:W-:-:S06]  /*1950*/  FMUL R0, R0, R7 ;  /* 0x0000000700007220 */ /* 0x001fcc0000400000 */
[----:B------:R-:W0:Y:S01]  /*1960*/  FCHK P0, R0, R5 ;  /* 0x0000000500007302 */ /* 0x000e220000000000 */
[----:B------:R-:W-:-:S04]  /*1970*/  FFMA R2, R0, R3, RZ ;  /* 0x0000000300027223 */ /* 0x000fc800000000ff */
[----:B------:R-:W-:-:S04]  /*1980*/  FFMA R6, R2, -R5, R0 ;  /* 0x8000000502067223 */ /* 0x000fc80000000000 */
[----:B------:R-:W-:Y:S01]  /*1990*/  FFMA R9, R3, R6, R2 ;  /* 0x0000000603097223 */ /* 0x000fe20000000002 */
[----:B0-----:R-:W-:Y:S06]  /*19a0*/  @!P0 BRA `(.L_x_55) ;  /* 0x0000000000108947 */ /* 0x001fec0003800000 */
[----:B------:R-:W-:Y:S02]  /*19b0*/  MOV R3, R5 ;  /* 0x0000000500037202 */ /* 0x000fe40000000f00 */
[----:B------:R-:W-:-:S07]  /*19c0*/  MOV R2, 0x19e0 ;  /* 0x000019e000027802 */ /* 0x000fce0000000f00 */
[----:B------:R-:W-:Y:S05]  /*19d0*/  CALL.REL.NOINC `($__internal_3_$__cuda_sm3x_div_rn_noftz_f32_slowpath) ;  /* 0x0000000000e87944 */ /* 0x000fea0003c00000 */
[----:B------:R-:W-:-:S07]  /*19e0*/  MOV R9, R0 ;  /* 0x0000000000097202 */ /* 0x000fce0000000f00 */
.L_x_55:
[----:B------:R-:W-:Y:S05]  /*19f0*/  BSYNC.RECONVERGENT B0 ;  /* 0x0000000000007941 */ /* 0x000fea0003800200 */
.L_x_54:
[----:B------:R-:W0:Y:S02]  /*1a00*/  LDC.64 R2, c[0x0][0x380] ;  /* 0x0000e000ff027b82 */ /* 0x000e240000000a00 */
[----:B0-----:R-:W-:-:S05]  /*1a10*/  IMAD.WIDE R2, R4, 0x4, R2 ;  /* 0x0000000404027825 */ /* 0x001fca00078e0202 */
[----:B------:R-:W-:Y:S01]  /*1a20*/  STG.E desc[UR10][R2.64], R9 ;  /* 0x0000000902007986 */ /* 0x000fe2000c10190a */
[----:B------:R-:W-:Y:S05]  /*1a30*/  EXIT ;  /* 0x000000000000794d */ /* 0x000fea0003800000 */
        .weak           $__internal_2_$__cuda_sm20_rcp_rn_f32_slowpath
        .type           $__internal_2_$__cuda_sm20_rcp_rn_f32_slowpath,@function
        .size           $__internal_2_$__cuda_sm20_rcp_rn_f32_slowpath,($__internal_3_$__cuda_sm3x_div_rn_noftz_f32_slowpath - $__internal_2_$__cuda_sm20_rcp_rn_f32_slowpath)
$__internal_2_$__cuda_sm20_rcp_rn_f32_slowpath:
[----:B------:R-:W-:Y:S01]  /*1a40*/  IMAD.SHL.U32 R2, R0, 0x2, RZ ;  /* 0x0000000200027824 */ /* 0x000fe200078e00ff */
[----:B------:R-:W-:Y:S04]  /*1a50*/  BSSY.RECONVERGENT B1, `(.L_x_56) ;  /* 0x0000030000017945 */ /* 0x000fe80003800200 */
[----:B------:R-:W-:-:S04]  /*1a60*/  SHF.R.U32.HI R2, RZ, 0x18, R2 ;  /* 0x00000018ff027819 */ /* 0x000fc80000011602 */
[----:B------:R-:W-:-:S13]  /*1a70*/  ISETP.NE.U32.AND P0, PT, R2, RZ, PT ;  /* 0x000000ff0200720c */ /* 0x000fda0003f05070 */
[----:B------:R-:W-:Y:S05]  /*1a80*/  @P0 BRA `(.L_x_57) ;  /* 0x0000000000280947 */ /* 0x000fea0003800000 */
[----:B------:R-:W-:-:S04]  /*1a90*/  SHF.L.U32 R2, R0, 0x1, RZ ;  /* 0x0000000100027819 */ /* 0x000fc800000006ff */
[----:B------:R-:W-:-:S13]  /*1aa0*/  ISETP.NE.AND P0, PT, R2, RZ, PT ;  /* 0x000000ff0200720c */ /* 0x000fda0003f05270 */
[----:B------:R-:W-:Y:S01]  /*1ab0*/  @P0 FFMA R5, R0, 1.84467440737095516160e+19, RZ ;  /* 0x5f80000000050823 */ /* 0x000fe200000000ff */
[----:B------:R-:W-:Y:S08]  /*1ac0*/  @!P0 MUFU.RCP R3, R0 ;  /* 0x0000000000038308 */ /* 0x000ff00000001000 */
[----:B------:R-:W0:Y:S02]  /*1ad0*/  @P0 MUFU.RCP R2, R5 ;  /* 0x0000000500020308 */ /* 0x000e240000001000 */
[----:B0-----:R-:W-:-:S04]  /*1ae0*/  @P0 FFMA R7, R5, R2, -1 ;  /* 0xbf80000005070423 */ /* 0x001fc80000000002 */
[----:B------:R-:W-:-:S04]  /*1af0*/  @P0 FADD.FTZ R7, -R7, -RZ ;  /* 0x800000ff07070221 */ /* 0x000fc80000010100 */
[----:B------:R-:W-:-:S04]  /*1b00*/  @P0 FFMA R2, R2, R7, R2 ;  /* 0x0000000702020223 */ /* 0x000fc80000000002 */
[----:B------:R-:W-:Y:S01]  /*1b10*/  @P0 FFMA R3, R2, 1.84467440737095516160e+19, RZ ;  /* 0x5f80000002030823 */ /* 0x000fe200000000ff */
[----:B------:R-:W-:Y:S06]  /*1b20*/  BRA `(.L_x_58) ;  /* 0x0000000000887947 */ /* 0x000fec0003800000 */
.L_x_57:
[----:B------:R-:W-:-:S04]  /*1b30*/  IADD3 R3, PT, PT, R2, -0xfd, RZ ;  /* 0xffffff0302037810 */ /* 0x000fc80007ffe0ff */
[----:B------:R-:W-:-:S13]  /*1b40*/  ISETP.GT.U32.AND P0, PT, R3, 0x1, PT ;  /* 0x000000010300780c */ /* 0x000fda0003f04070 */
[----:B------:R-:W-:Y:S05]  /*1b50*/  @P0 BRA `(.L_x_59) ;  /* 0x0000000000780947 */ /* 0x000fea0003800000 */
[----:B------:R-:W-:Y:S01]  /*1b60*/  LOP3.LUT R5, R0, 0x7fffff, RZ, 0xc0, !PT ;  /* 0x007fffff00057812 */ /* 0x000fe200078ec0ff */
[----:B------:R-:W-:-:S03]  /*1b70*/  IMAD.MOV.U32 R10, RZ, RZ, 0x3 ;  /* 0x00000003ff0a7424 */ /* 0x000fc600078e00ff */
[----:B------:R-:W-:Y:S02]  /*1b80*/  LOP3.LUT R5, R5, 0x3f800000, RZ, 0xfc, !PT ;  /* 0x3f80000005057812 */ /* 0x000fe400078efcff */
[----:B------:R-:W-:Y:S02]  /*1b90*/  SHF.L.U32 R11, R10, R3, RZ ;  /* 0x000000030a0b7219 */ /* 0x000fe400000006ff */
[----:B------:R-:W0:Y:S02]  /*1ba0*/  MUFU.RCP R8, R5 ;  /* 0x0000000500087308 */ /* 0x000e240000001000 */
[----:B0-----:R-:W-:-:S04]  /*1bb0*/  FFMA R7, R5, R8, -1 ;  /* 0xbf80000005077423 */ /* 0x001fc80000000008 */
[----:B------:R-:W-:-:S04]  /*1bc0*/  FADD.FTZ R7, -R7, -RZ ;  /* 0x800000ff07077221 */ /* 0x000fc80000010100 */
[CCC-:B------:R-:W-:Y:S01]  /*1bd0*/  FFMA.RM R9, R8.reuse, R7.reuse, R8.reuse ;  /* 0x0000000708097223 */ /* 0x1c0fe20000004008 */
[----:B------:R-:W-:-:S04]  /*1be0*/  FFMA.RP R8, R8, R7, R8 ;  /* 0x0000000708087223 */ /* 0x000fc80000008008 */
[C---:B------:R-:W-:Y:S02]  /*1bf0*/  LOP3.LUT R7, R9.reuse, 0x7fffff, RZ, 0xc0, !PT ;  /* 0x007fffff09077812 */ /* 0x040fe400078ec0ff */
[----:B------:R-:W-:Y:S02]  /*1c00*/  FSETP.NEU.FTZ.AND P0, PT, R9, R8, PT ;  /* 0x000000080900720b */ /* 0x000fe40003f1d000 */
[----:B------:R-:W-:Y:S02]  /*1c10*/  LOP3.LUT R8, R7, 0x800000, RZ, 0xfc, !PT ;  /* 0x0080000007087812 */ /* 0x000fe400078efcff */
[----:B------:R-:W-:Y:S02]  /*1c20*/  SEL R7, RZ, 0xffffffff, !P0 ;  /* 0xffffffffff077807 */ /* 0x000fe40004000000 */
[----:B------:R-:W-:Y:S02]  /*1c30*/  LOP3.LUT R10, R11, R8, RZ, 0xc0, !PT ;  /* 0x000000080b0a7212 */ /* 0x000fe400078ec0ff */
[----:B------:R-:W-:-:S02]  /*1c40*/  IADD3 R7, PT, PT, -R7, RZ, RZ ;  /* 0x000000ff07077210 */ /* 0x000fc40007ffe1ff */
[-C--:B------:R-:W-:Y:S02]  /*1c50*/  SHF.R.U32.HI R10, RZ, R3.reuse, R10 ;  /* 0x00000003ff0a7219 */ /* 0x080fe4000001160a */
[----:B------:R-:W-:Y:S02]  /*1c60*/  LOP3.LUT P1, RZ, R7, R3, R8, 0xf8, !PT ;  /* 0x0000000307ff7212 */ /* 0x000fe4000782f808 */
[C---:B------:R-:W-:Y:S02]  /*1c70*/  LOP3.LUT P0, RZ, R10.reuse, 0x1, RZ, 0xc0, !PT ;  /* 0x000000010aff7812 */ /* 0x040fe4000780c0ff */
[----:B------:R-:W-:-:S04]  /*1c80*/  LOP3.LUT P2, RZ, R10, 0x2, RZ, 0xc0, !PT ;  /* 0x000000020aff7812 */ /* 0x000fc8000784c0ff */
[----:B------:R-:W-:Y:S02]  /*1c90*/  PLOP3.LUT P0, PT, P0, P1, P2, 0xe0, 0x0 ;  /* 0x000000000000781c */ /* 0x000fe40000703c20 */
[----:B------:R-:W-:Y:S02]  /*1ca0*/  LOP3.LUT P1, RZ, R0, 0x7fffff, RZ, 0xc0, !PT ;  /* 0x007fffff00ff7812 */ /* 0x000fe4000782c0ff */
[----:B------:R-:W-:-:S04]  /*1cb0*/  SEL R3, RZ, 0x1, !P0 ;  /* 0x00000001ff037807 */ /* 0x000fc80004000000 */
[----:B------:R-:W-:-:S04]  /*1cc0*/  IADD3 R3, PT, PT, -R3, RZ, RZ ;  /* 0x000000ff03037210 */ /* 0x000fc80007ffe1ff */
[----:B------:R-:W-:Y:S01]  /*1cd0*/  ISETP.GE.AND P0, PT, R3, RZ, PT ;  /* 0x000000ff0300720c */ /* 0x000fe20003f06270 */
[----:B------:R-:W-:-:S05]  /*1ce0*/  VIADD R3, R2, 0xffffff04 ;  /* 0xffffff0402037836 */ /* 0x000fca0000000000 */
[----:B------:R-:W-:-:S07]  /*1cf0*/  SHF.R.U32.HI R3, RZ, R3, R8 ;  /* 0x00000003ff037219 */ /* 0x000fce0000011608 */
[----:B------:R-:W-:-:S04]  /*1d00*/  @!P0 IADD3 R3, PT, PT, R3, 0x1, RZ ;  /* 0x0000000103038810 */ /* 0x000fc80007ffe0ff */
[----:B------:R-:W-:-:S04]  /*1d10*/  @!P1 SHF.L.U32 R3, R3, 0x1, RZ ;  /* 0x0000000103039819 */ /* 0x000fc800000006ff */
[----:B------:R-:W-:Y:S01]  /*1d20*/  LOP3.LUT R3, R3, 0x80000000, R0, 0xf8, !PT ;  /* 0x8000000003037812 */ /* 0x000fe200078ef800 */
[----:B------:R-:W-:Y:S06]  /*1d30*/  BRA `(.L_x_58) ;  /* 0x0000000000047947 */ /* 0x000fec0003800000 */
.L_x_59:
[----:B------:R0:W1:Y:S02]  /*1d40*/  MUFU.RCP R3, R0 ;  /* 0x0000000000037308 */ /* 0x0000640000001000 */
.L_x_58:
[----:B------:R-:W-:Y:S05]  /*1d50*/  BSYNC.RECONVERGENT B1 ;  /* 0x0000000000017941 */ /* 0x000fea0003800200 */
.L_x_56:
[----:B------:R-:W-:-:S04]  /*1d60*/  IMAD.MOV.U32 R7, RZ, RZ, 0x0 ;  /* 0x00000000ff077424 */ /* 0x000fc800078e00ff */
[----:B01----:R-:W-:Y:S05]  /*1d70*/  RET.REL.NODEC R6 `(calc_output) ;  /* 0xffffffe006a07950 */ /* 0x003fea0003c3ffff */
        .weak           $__internal_3_$__cuda_sm3x_div_rn_noftz_f32_slowpath
        .type           $__internal_3_$__cuda_sm3x_div_rn_noftz_f32_slowpath,@function
        .size           $__internal_3_$__cuda_sm3x_div_rn_noftz_f32_slowpath,(.L_x_84 - $__internal_3_$__cuda_sm3x_div_rn_noftz_f32_slowpath)
$__internal_3_$__cuda_sm3x_div_rn_noftz_f32_slowpath:
[----:B------:R-:W-:Y:S01]  /*1d80*/  SHF.R.U32.HI R6, RZ, 0x17, R3 ;  /* 0x00000017ff067819 */ /* 0x000fe20000011603 */
[----:B------:R-:W-:Y:S01]  /*1d90*/  BSSY.RECONVERGENT B1, `(.L_x_60) ;  /* 0x0000063000017945 */ /* 0x000fe20003800200 */
[--C-:B------:R-:W-:Y:S02]  /*1da0*/  SHF.R.U32.HI R5, RZ, 0x17, R0.reuse ;  /* 0x00000017ff057819 */ /* 0x100fe40000011600 */
[----:B------:R-:W-:Y:S02]  /*1db0*/  LOP3.LUT R11, R6, 0xff, RZ, 0xc0, !PT ;  /* 0x000000ff060b7812 */ /* 0x000fe400078ec0ff */
[----:B------:R-:W-:Y:S01]  /*1dc0*/  LOP3.LUT R8, R5, 0xff, RZ, 0xc0, !PT ;  /* 0x000000ff05087812 */ /* 0x000fe200078ec0ff */
[----:B------:R-:W-:Y:S01]  /*1dd0*/  IMAD.MOV.U32 R5, RZ, RZ, R0 ;  /* 0x000000ffff057224 */ /* 0x000fe200078e0000 */
[----:B------:R-:W-:Y:S02]  /*1de0*/  IADD3 R9, PT, PT, R11, -0x1, RZ ;  /* 0xffffffff0b097810 */ /* 0x000fe40007ffe0ff */
[----:B------:R-:W-:-:S02]  /*1df0*/  IADD3 R7, PT, PT, R8, -0x1, RZ ;  /* 0xffffffff08077810 */ /* 0x000fc40007ffe0ff */
[----:B------:R-:W-:-:S04]  /*1e00*/  ISETP.GT.U32.AND P0, PT, R9, 0xfd, PT ;  /* 0x000000fd0900780c */ /* 0x000fc80003f04070 */
[----:B------:R-:W-:-:S13]  /*1e10*/  ISETP.GT.U32.OR P0, PT, R7, 0xfd, P0 ;  /* 0x000000fd0700780c */ /* 0x000fda0000704470 */
[----:B------:R-:W-:Y:S01]  /*1e20*/  @!P0 MOV R6, RZ ;  /* 0x000000ff00068202 */ /* 0x000fe20000000f00 */
        /* <DEDUP_REMOVED lines=19> */
[----:B------:R-:W-:Y:S01]  /*1f60*/  @P0 MOV R6, RZ ;  /* 0x000000ff00060202 */ /* 0x000fe20000000f00 */
[----:B------:R-:W-:Y:S02]  /*1f70*/  @!P0 IMAD.MOV.U32 R6, RZ, RZ, -0x40 ;  /* 0xffffffc0ff068424 */ /* 0x000fe400078e00ff */
[----:B------:R-:W-:Y:S01]  /*1f80*/  @!P0 FFMA R5, R0, 1.84467440737095516160e+19, RZ ;  /* 0x5f80000000058823 */ /* 0x000fe200000000ff */
[----:B------:R-:W-:Y:S02]  /*1f90*/  @!P1 FFMA R3, R3, 1.84467440737095516160e+19, RZ ;  /* 0x5f80000003039823 */ /* 0x000fe400000000ff */
[----:B------:R-:W-:-:S07]  /*1fa0*/  @!P1 IADD3 R6, PT, PT, R6, 0x40, RZ ;  /* 0x0000004006069810 */ /* 0x000fce0007ffe0ff */
.L_x_61:
[----:B------:R-:W-:Y:S01]  /*1fb0*/  LEA R0, R11, 0xc0800000, 0x17 ;  /* 0xc08000000b007811 */ /* 0x000fe200078eb8ff */
[----:B------:R-:W-:Y:S01]  /*1fc0*/  VIADD R8, R8, 0xffffff81 ;  /* 0xffffff8108087836 */ /* 0x000fe20000000000 */
[----:B------:R-:W-:Y:S02]  /*1fd0*/  BSSY.RECONVERGENT B2, `(.L_x_66) ;  /* 0x0000035000027945 */ /* 0x000fe40003800200 */
[----:B------:R-:W-:Y:S01]  /*1fe0*/  IADD3 R3, PT, PT, -R0, R3, RZ ;  /* 0x0000000300037210 */ /* 0x000fe20007ffe1ff */
[----:B------:R-:W-:-:S03]  /*1ff0*/  IMAD R0, R8, -0x800000, R5 ;  /* 0xff80000008007824 */ /* 0x000fc600078e0205 */
[----:B------:R-:W0:Y:S01]  /*2000*/  MUFU.RCP R7, R3 ;  /* 0x0000000300077308 */ /* 0x000e220000001000 */
[----:B------:R-:W-:-:S04]  /*2010*/  FADD.FTZ R9, -R3, -RZ ;  /* 0x800000ff03097221 */ /* 0x000fc80000010100 */
[----:B0-----:R-:W-:-:S04]  /*2020*/  FFMA R10, R7, R9, 1 ;  /* 0x3f800000070a7423 */ /* 0x001fc80000000009 */
[----:B------:R-:W-:-:S04]  /*2030*/  FFMA R12, R7, R10, R7 ;  /* 0x0000000a070c7223 */ /* 0x000fc80000000007 */
[----:B------:R-:W-:-:S04]  /*2040*/  FFMA R5, R0, R12, RZ ;  /* 0x0000000c00057223 */ /* 0x000fc800000000ff */
[----:B------:R-:W-:-:S04]  /*2050*/  FFMA R10, R9, R5, R0 ;  /* 0x00000005090a7223 */ /* 0x000fc80000000000 */
[----:B------:R-:W-:Y:S01]  /*2060*/  FFMA R7, R12, R10, R5 ;  /* 0x0000000a0c077223 */ /* 0x000fe20000000005 */
[----:B------:R-:W-:-:S03]  /*2070*/  IADD3 R5, PT, PT, R8, 0x7f, -R11 ;  /* 0x0000007f08057810 */ /* 0x000fc60007ffe80b */
[----:B------:R-:W-:Y:S01]  /*2080*/  FFMA R10, R9, R7, R0 ;  /* 0x00000007090a7223 */ /* 0x000fe20000000000 */
[----:B------:R-:W-:-:S03]  /*2090*/  IADD3 R5, PT, PT, R5, R6, RZ ;  /* 0x0000000605057210 */ /* 0x000fc60007ffe0ff */
[----:B------:R-:W-:-:S05]  /*20a0*/  FFMA R0, R12, R10, R7 ;  /* 0x0000000a0c007223 */ /* 0x000fca0000000007 */
[----:B------:R-:W-:-:S04]  /*20b0*/  SHF.R.U32.HI R3, RZ, 0x17, R0 ;  /* 0x00000017ff037819 */ /* 0x000fc80000011600 */
[----:B------:R-:W-:-:S04]  /*20c0*/  LOP3.LUT R3, R3, 0xff, RZ, 0xc0, !PT ;  /* 0x000000ff03037812 */ /* 0x000fc800078ec0ff */
[----:B------:R-:W-:-:S05]  /*20d0*/  IADD3 R9, PT, PT, R3, R5, RZ ;  /* 0x0000000503097210 */ /* 0x000fca0007ffe0ff */
        /* <DEDUP_REMOVED lines=11> */
[C---:B------:R-:W-:Y:S01]  /*2190*/  IADD3 R8, PT, PT, R9.reuse, 0x20, RZ ;  /* 0x0000002009087810 */ /* 0x040fe20007ffe0ff */
[CCC-:B------:R-:W-:Y:S01]  /*21a0*/  FFMA.RM R6, R12.reuse, R10.reuse, R7.reuse ;  /* 0x0000000a0c067223 */ /* 0x1c0fe20000004007 */
[----:B------:R-:W-:Y:S02]  /*21b0*/  ISETP.NE.AND P2, PT, R9, RZ, PT ;  /* 0x000000ff0900720c */ /* 0x000fe40003f45270 */
[----:B------:R-:W-:Y:S01]  /*21c0*/  LOP3.LUT R5, R3, 0x7fffff, RZ, 0xc0, !PT ;  /* 0x007fffff03057812 */ /* 0x000fe200078ec0ff */
[----:B------:R-:W-:Y:S01]  /*21d0*/  FFMA.RP R3, R12, R10, R7 ;  /* 0x0000000a0c037223 */ /* 0x000fe20000008007 */
[----:B------:R-:W-:Y:S02]  /*21e0*/  ISETP.NE.AND P1, PT, R9, RZ, PT ;  /* 0x000000ff0900720c */ /* 0x000fe40003f25270 */
[----:B------:R-:W-:Y:S02]  /*21f0*/  LOP3.LUT R5, R5, 0x800000, RZ, 0xfc, !PT ;  /* 0x0080000005057812 */ /* 0x000fe400078efcff */
[----:B------:R-:W-:-:S02]  /*2200*/  IADD3 R7, PT, PT, -R9, RZ, RZ ;  /* 0x000000ff09077210 */ /* 0x000fc40007ffe1ff */
[----:B------:R-:W-:Y:S02]  /*2210*/  SHF.L.U32 R8, R5, R8, RZ ;  /* 0x0000000805087219 */ /* 0x000fe400000006ff */
[----:B------:R-:W-:Y:S02]  /*2220*/  FSETP.NEU.FTZ.AND P0, PT, R3, R6, PT ;  /* 0x000000060300720b */ /* 0x000fe40003f1d000 */
        /* <DEDUP_REMOVED lines=11> */
.L_x_68:
[----:B------:R-:W-:-:S04]  /*22e0*/  LOP3.LUT R0, R0, 0x80000000, RZ, 0xc0, !PT ;  /* 0x8000000000007812 */ /* 0x000fc800078ec0ff */
[----:B------:R-:W-:Y:S01]  /*22f0*/  LOP3.LUT R0, R0, 0x7f800000, RZ, 0xfc, !PT ;  /* 0x7f80000000007812 */ /* 0x000fe200078efcff */
[----:B------:R-:W-:Y:S06]  /*2300*/  BRA `(.L_x_69) ;  /* 0x0000000000047947 */ /* 0x000fec0003800000 */
.L_x_67:
[----:B------:R-:W-:-:S07]  /*2310*/  LEA R0, R5, R0, 0x17 ;  /* 0x0000000005007211 */ /* 0x000fce00078eb8ff */
.L_x_69:
[----:B------:R-:W-:Y:S05]  /*2320*/  BSYNC.RECONVERGENT B2 ;  /* 0x0000000000027941 */ /* 0x000fea0003800200 */
.L_x_66:
[----:B------:R-:W-:Y:S05]  /*2330*/  BRA `(.L_x_70) ;  /* 0x0000000000207947 */ /* 0x000fea0003800000 */
.L_x_65:
[----:B------:R-:W-:-:S04]  /*2340*/  LOP3.LUT R0, R3, 0x80000000, R5, 0x48, !PT ;  /* 0x8000000003007812 */ /* 0x000fc800078e4805 */
[----:B------:R-:W-:Y:S01]  /*2350*/  LOP3.LUT R0, R0, 0x7f800000, RZ, 0xfc, !PT ;  /* 0x7f80000000007812 */ /* 0x000fe200078efcff */
[----:B------:R-:W-:Y:S06]  /*2360*/  BRA `(.L_x_70) ;  /* 0x0000000000147947 */ /* 0x000fec0003800000 */
.L_x_64:
[----:B------:R-:W-:Y:S01]  /*2370*/  LOP3.LUT R0, R3, 0x80000000, R5, 0x48, !PT ;  /* 0x8000000003007812 */ /* 0x000fe200078e4805 */
[----:B------:R-:W-:Y:S06]  /*2380*/  BRA `(.L_x_70) ;  /* 0x00000000000c7947 */ /* 0x000fec0003800000 */
.L_x_63:
[----:B------:R-:W0:Y:S01]  /*2390*/  MUFU.RSQ R0, -QNAN ;  /* 0xffc0000000007908 */ /* 0x000e220000001400 */
[----:B------:R-:W-:Y:S05]  /*23a0*/  BRA `(.L_x_70) ;  /* 0x0000000000047947 */ /* 0x000fea0003800000 */
.L_x_62:
[----:B------:R-:W-:-:S07]  /*23b0*/  FADD.FTZ R0, R0, R3 ;  /* 0x0000000300007221 */ /* 0x000fce0000010000 */
.L_x_70:
[----:B------:R-:W-:Y:S05]  /*23c0*/  BSYNC.RECONVERGENT B1 ;  /* 0x0000000000017941 */ /* 0x000fea0003800200 */
.L_x_60:
[----:B------:R-:W-:-:S04]  /*23d0*/  HFMA2 R3, -RZ, RZ, 0, 0 ;  /* 0x00000000ff037431 */ /* 0x000fc800000001ff */
[----:B0-----:R-:W-:Y:S05]  /*23e0*/  RET.REL.NODEC R2 `(calc_output) ;  /* 0xffffffdc02047950 */ /* 0x001fea0003c3ffff */
.L_x_71:
        /* <DEDUP_REMOVED lines=9> */
.L_x_84:


//--------------------- .text.calc_linear         --------------------------
	.section	.text.calc_linear,"ax",@progbits
	.align	128
        .global         calc_linear
        .type           calc_linear,@function
        .size           calc_linear,(.L_x_93 - calc_linear)
        .other          calc_linear,@"STO_CUDA_ENTRY STV_DEFAULT"
calc_linear:
.text.calc_linear:
        /* <DEDUP_REMOVED lines=13> */
[----:B------:R-:W-:Y:S01]  /*00d0*/  UISETP.GE.U32.AND UP1, UPT, UR8, 0x10, UPT ;  /* 0x000000100800788c */ /* 0x000fe2000bf26070 */
[----:B------:R-:W-:Y:S01]  /*00e0*/  MOV R26, RZ ;  /* 0x000000ff001a7202 */ /* 0x000fe20000000f00 */
[----:B------:R-:W-:Y:S01]  /*00f0*/  ULOP3.LUT UR9, UR8, 0xf, URZ, 0xc0, !UPT ;  /* 0x0000000f08097892 */ /* 0x000fe2000f8ec0ff */
[----:B------:R-:W-:-:S03]  /*0100*/  MOV R2, RZ ;  /* 0x000000ff00027202 */ /* 0x000fc60000000f00 */
[----:B------:R-:W-:-:S03]  /*0110*/  UISETP.NE.AND UP0, UPT, UR9, URZ, UPT ;  /* 0x000000ff0900728c */ /* 0x000fc6000bf05270 */
[----:B------:R-:W-:Y:S08]  /*0120*/  BRA.U !UP1, `(.L_x_73) ;  /* 0x0000000509947547 */ /* 0x000ff0000b800000 */
[----:B------:R-:W0:Y:S01]  /*0130*/  LDCU.64 UR6, c[0x0][0x390] ;  /* 0x00007200ff0677ac */ /* 0x000e220008000a00 */
[----:B------:R-:W-:Y:S01]  /*0140*/  MOV R26, RZ ;  /* 0x000000ff001a7202 */ /* 0x000fe20000000f00 */
[----:B------:R-:W1:Y:S01]  /*0150*/  LDCU.64 UR4, c[0x0][0x388] ;  /* 0x00007100ff0477ac */ /* 0x000e620008000a00 */
[----:B------:R-:W-:-:S04]  /*0160*/  ULOP3.LUT UR10, UR8, 0x7ffffff0, URZ, 0xc0, !UPT ;  /* 0x7ffffff0080a7892 */ /* 0x000fc8000f8ec0ff */
[----:B------:R-:W-:Y:S02]  /*0170*/  UIADD3 UR11, UPT, UPT, -UR10, URZ, URZ ;  /* 0x000000ff0a0b7290 */ /* 0x000fe4000fffe1ff */
[----:B------:R-:W-:Y:S01]  /*0180*/  MOV R2, UR10 ;  /* 0x0000000a00027c02 */ /* 0x000fe20008000f00 */
[----:B0-----:R-:W-:Y:S02]  /*0190*/  UIADD3 UR6, UP1, UPT, UR6, 0x20, URZ ;  /* 0x0000002006067890 */ /* 0x001fe4000ff3e0ff */
[----:B-1----:R-:W-:Y:S02]  /*01a0*/  UIADD3 UR4, UP2, UPT, UR4, 0x40, URZ ;  /* 0x0000004004047890 */ /* 0x002fe4000ff5e0ff */
[----:B------:R-:W-:Y:S02]  /*01b0*/  UIADD3.X UR7, UPT, UPT, URZ, UR7, URZ, UP1, !UPT ;  /* 0x00000007ff077290 */ /* 0x000fe40008ffe4ff */
[----:B------:R-:W-:Y:S01]  /*01c0*/  MOV R8, UR6 ;  /* 0x0000000600087c02 */ /* 0x000fe20008000f00 */
[----:B------:R-:W-:Y:S01]  /*01d0*/  UIADD3.X UR5, UPT, UPT, URZ, UR5, URZ, UP2, !UPT ;  /* 0x00000005ff057290 */ /* 0x000fe200097fe4ff */
[----:B------:R-:W-:-:S02]  /*01e0*/  MOV R12, UR4 ;  /* 0x00000004000c7c02 */ /* 0x000fc40008000f00 */
[----:B------:R-:W-:-:S03]  /*01f0*/  MOV R9, UR7 ;  /* 0x0000000700097c02 */ /* 0x000fc60008000f00 */
[----:B------:R-:W-:-:S07]  /*0200*/  MOV R13, UR5 ;  /* 0x00000005000d7c02 */ /* 0x000fce0008000f00 */
.L_x_74:
[----:B------:R-:W2:Y:S04]  /*0210*/  LDG.E.64 R10, desc[UR12][R12.64+-0x40] ;  /* 0xffffc00c0c0a7981 */ /* 0x000ea8000c1e1b00 */
[----:B------:R-:W3:Y:S04]  /*0220*/  LDG.E.64 R20, desc[UR12][R12.64+-0x38] ;  /* 0xffffc80c0c147981 */ /* 0x000ee8000c1e1b00 */
[----:B------:R-:W4:Y:S04]  /*0230*/  LDG.E.64 R14, desc[UR12][R12.64+-0x30] ;  /* 0xffffd00c0c0e7981 */ /* 0x000f28000c1e1b00 */
[----:B------:R-:W5:Y:S04]  /*0240*/  LDG.E.64 R24, desc[UR12][R12.64+-0x28] ;  /* 0xffffd80c0c187981 */ /* 0x000f68000c1e1b00 */
[----:B------:R-:W5:Y:S04]  /*0250*/  LDG.E.64 R28, desc[UR12][R12.64+-0x20] ;  /* 0xffffe00c0c1c7981 */ /* 0x000f68000c1e1b00 */
[----:B------:R-:W5:Y:S04]  /*0260*/  LDG.E.64 R4, desc[UR12][R12.64+-0x18] ;  /* 0xffffe80c0c047981 */ /* 0x000f68000c1e1b00 */
[----:B------:R-:W5:Y:S04]  /*0270*/  LDG.E.64 R6, desc[UR12][R12.64+-0x10] ;  /* 0xfffff00c0c067981 */ /* 0x000f68000c1e1b00 */
[----:B------:R-:W5:Y:S04]  /*0280*/  LDG.E R27, desc[UR12][R8.64+-0x20] ;  /* 0xffffe00c081b7981 */ /* 0x000f68000c1e1900 */
[----:B------:R-:W5:Y:S04]  /*0290*/  LDG.E R22, desc[UR12][R8.64+-0x1c] ;  /* 0xffffe40c08167981 */ /* 0x000f68000c1e1900 */
[----:B------:R-:W5:Y:S04]  /*02a0*/  LDG.E R16, desc[UR12][R8.64+-0x18] ;  /* 0xffffe80c08107981 */ /* 0x000f68000c1e1900 */
[----:B------:R-:W5:Y:S04]  /*02b0*/  LDG.E R18, desc[UR12][R8.64+-0x14] ;  /* 0xffffec0c08127981 */ /* 0x000f68000c1e1900 */
[----:B------:R-:W5:Y:S01]  /*02c0*/  LDG.E R3, desc[UR12][R8.64+-0x8] ;  /* 0xfffff80c08037981 */ /* 0x000f62000c1e1900 */
[----:B--2---:R-:W-:-:S04]  /*02d0*/  IMAD.WIDE R10, R0, 0x4, R10 ;  /* 0x00000004000a7825 */ /* 0x004fc800078e020a */
[C---:B---3--:R-:W-:Y:S01]  /*02e0*/  IMAD.WIDE R20, R0.reuse, 0x4, R20 ;  /* 0x0000000400147825 */ /* 0x048fe200078e0214 */
[----:B------:R-:W2:Y:S03]  /*02f0*/  LDG.E R19, desc[UR12][R10.64] ;  /* 0x0000000c0a137981 */ /* 0x000ea6000c1e1900 */
[C---:B----4-:R-:W-:Y:S01]  /*0300*/  IMAD.WIDE R14, R0.reuse, 0x4, R14 ;  /* 0x00000004000e7825 */ /* 0x050fe200078e020e */
[----:B------:R0:W3:Y:S03]  /*0310*/  LDG.E R23, desc[UR12][R20.64] ;  /* 0x0000000c14177981 */ /* 0x0000e6000c1e1900 */
[C---:B-----5:R-:W-:Y:S02]  /*0320*/  IMAD.WIDE R24, R0.reuse, 0x4, R24 ;  /* 0x0000000400187825 */ /* 0x060fe400078e0218 */
[----:B------:R-:W4:Y:S02]  /*0330*/  LDG.E R15, desc[UR12][R14.64] ;  /* 0x0000000c0e0f7981 */ /* 0x000f24000c1e1900 */
[----:B------:R-:W-:-:S02]  /*0340*/  IMAD.WIDE R28, R0, 0x4, R28 ;  /* 0x00000004001c7825 */ /* 0x000fc400078e021c */
[----:B------:R-:W5:Y:S02]  /*0350*/  LDG.E R17, desc[UR12][R24.64] ;  /* 0x0000000c18117981 */ /* 0x000f64000c1e1900 */
[C---:B------:R-:W-:Y:S02]  /*0360*/  IMAD.WIDE R4, R0.reuse, 0x4, R4 ;  /* 0x0000000400047825 */ /* 0x040fe400078e0204 */
[----:B------:R-:W5:Y:S04]  /*0370*/  LDG.E R11, desc[UR12][R28.64] ;  /* 0x0000000c1c0b7981 */ /* 0x000f68000c1e1900 */
[----:B------:R-:W5:Y:S01]  /*0380*/  LDG.E R14, desc[UR12][R8.64+-0x10] ;  /* 0xfffff00c080e7981 */ /* 0x000f62000c1e1900 */
[----:B0-----:R-:W-:-:S03]  /*0390*/  IMAD.WIDE R20, R0, 0x4, R6 ;  /* 0x0000000400147825 */ /* 0x001fc600078e0206 */
[----:B------:R-:W5:Y:S04]  /*03a0*/  LDG.E R5, desc[UR12][R4.64] ;  /* 0x0000000c04057981 */ /* 0x000f68000c1e1900 */
[----:B------:R-:W5:Y:S04]  /*03b0*/  LDG.E R10, desc[UR12][R8.64+-0xc] ;  /* 0xfffff40c080a7981 */ /* 0x000f68000c1e1900 */
[----:B------:R-:W5:Y:S04]  /*03c0*/  LDG.E.64 R6, desc[UR12][R12.64+-0x8] ;  /* 0xfffff80c0c067981 */ /* 0x000f68000c1e1b00 */
[----:B------:R-:W5:Y:S04]  /*03d0*/  LDG.E R4, desc[UR12][R20.64] ;  /* 0x0000000c14047981 */ /* 0x000f68000c1e1900 */
[----:B------:R-:W5:Y:S04]  /*03e0*/  LDG.E.64 R24, desc[UR12][R12.64] ;  /* 0x0000000c0c187981 */ /* 0x000f68000c1e1b00 */
[----:B------:R-:W5:Y:S04]  /*03f0*/  LDG.E.64 R28, desc[UR12][R12.64+0x10] ;  /* 0x0000100c0c1c7981 */ /* 0x000f68000c1e1b00 */
[----:B------:R-:W5:Y:S01]  /*0400*/  LDG.E.64 R20, desc[UR12][R12.64+0x20] ;  /* 0x0000200c0c147981 */ /* 0x000f62000c1e1b00 */
[----:B--2---:R-:W-:-:S04]  /*0410*/  FFMA R19, R27, R19, R26 ;  /* 0x000000131b137223 */ /* 0x004fc8000000001a */
[----:B---3--:R-:W-:Y:S02]  /*0420*/  FFMA R19, R22, R23, R19 ;  /* 0x0000001716137223 */ /* 0x008fe40000000013 */
[----:B------:R-:W2:Y:S02]  /*0430*/  LDG.E.64 R22, desc[UR12][R12.64+0x8] ;  /* 0x0000080c0c167981 */ /* 0x000ea4000c1e1b00 */
[----:B----4-:R-:W-:-:S04]  /*0440*/  FFMA R15, R16, R15, R19 ;  /* 0x0000000f100f7223 */ /* 0x010fc80000000013 */
[----:B-----5:R-:W-:Y:S02]  /*0450*/  FFMA R15, R18, R17, R15 ;  /* 0x00000011120f7223 */ /* 0x020fe4000000000f */
[----:B------:R-:W3:Y:S04]  /*0460*/  LDG.E.64 R18, desc[UR12][R12.64+0x18] ;  /* 0x0000180c0c127981 */ /* 0x000ee8000c1e1b00 */
[----:B------:R-:W4:Y:S01]  /*0470*/  LDG.E.64 R16, desc[UR12][R12.64+0x28] ;  /* 0x0000280c0c107981 */ /* 0x000f22000c1e1b00 */
[----:B------:R-:W-:-:S03]  /*0480*/  FFMA R11, R14, R11, R15 ;  /* 0x0000000b0e0b7223 */ /* 0x000fc6000000000f */
[----:B------:R-:W5:Y:S01]  /*0490*/  LDG.E.64 R14, desc[UR12][R12.64+0x30] ;  /* 0x0000300c0c0e7981 */ /* 0x000f62000c1e1b00 */
[----:B------:R-:W-:-:S04]  /*04a0*/  FFMA R10, R10, R5, R11 ;  /* 0x000000050a0a7223 */ /* 0x000fc8000000000b */
[----:B------:R-:W-:Y:S02]  /*04b0*/  FFMA R4, R3, R4, R10 ;  /* 0x0000000403047223 */ /* 0x000fe4000000000a */
[----:B------:R-:W5:Y:S01]  /*04c0*/  LDG.E.64 R10, desc[UR12][R12.64+0x38] ;  /* 0x0000380c0c0a7981 */ /* 0x000f62000c1e1b00 */
[----:B------:R-:W-:-:S03]  /*04d0*/  IMAD.WIDE R6, R0, 0x4, R6 ;  /* 0x0000000400067825 */ /* 0x000fc600078e0206 */
[----:B------:R-:W5:Y:S01]  /*04e0*/  LDG.E R3, desc[UR12][R8.64+-0x4] ;  /* 0xfffffc0c08037981 */ /* 0x000f62000c1e1900 */
[----:B------:R-:W-:-:S03]  /*04f0*/  IMAD.WIDE R26, R0, 0x4, R24 ;  /* 0x00000004001a7825 */ /* 0x000fc600078e0218 */
[----:B------:R-:W5:Y:S01]  /*0500*/  LDG.E R5, desc[UR12][R6.64] ;  /* 0x0000000c06057981 */ /* 0x000f62000c1e1900 */
[----:B------:R-:W-:-:S03]  /*0510*/  IMAD.WIDE R28, R0, 0x4, R28 ;  /* 0x00000004001c7825 */ /* 0x000fc600078e021c */
[----:B------:R-:W5:Y:S01]  /*0520*/  LDG.E R25, desc[UR12][R8.64+0x4] ;  /* 0x0000040c08197981 */ /* 0x000f62000c1e1900 */
[----:B------:R-:W-:-:S03]  /*0530*/  IMAD.WIDE R20, R0, 0x4, R20 ;  /* 0x0000000400147825 */ /* 0x000fc600078e0214 */
        /* <DEDUP_REMOVED lines=8> */
[----:B--2---:R-:W-:-:S06]  /*05c0*/  IMAD.WIDE R22, R0, 0x4, R22 ;  /* 0x0000000400167825 */ /* 0x004fcc00078e0216 */
[----:B------:R-:W2:Y:S01]  /*05d0*/  LDG.E R22, desc[UR12][R22.64] ;  /* 0x0000000c16167981 */ /* 0x000ea2000c1e1900 */
[----:B---3--:R-:W-:-:S04]  /*05e0*/  IMAD.WIDE R18, R0, 0x4, R18 ;  /* 0x0000000400127825 */ /* 0x008fc800078e0212 */
[C---:B----4-:R-:W-:Y:S02]  /*05f0*/  IMAD.WIDE R16, R0.reuse, 0x4, R16 ;  /* 0x0000000400107825 */ /* 0x050fe400078e0210 */
[----:B------:R-:W3:Y:S04]  /*0600*/  LDG.E R18, desc[UR12][R18.64] ;  /* 0x0000000c12127981 */ /* 0x000ee8000c1e1900 */
[----:B------:R-:W4:Y:S01]  /*0610*/  LDG.E R23, desc[UR12][R8.64+0x8] ;  /* 0x0000080c08177981 */ /* 0x000f22000c1e1900 */
[----:B-----5:R-:W-:-:S03]  /*0620*/  IMAD.WIDE R14, R0, 0x4, R14 ;  /* 0x00000004000e7825 */ /* 0x020fc600078e020e */
[----:B------:R-:W5:Y:S04]  /*0630*/  LDG.E R17, desc[UR12][R16.64] ;  /* 0x0000000c10117981 */ /* 0x000f68000c1e1900 */
[----:B------:R-:W5:Y:S04]  /*0640*/  LDG.E R14, desc[UR12][R14.64] ;  /* 0x0000000c0e0e7981 */ /* 0x000f68000c1e1900 */
[----:B------:R0:W5:Y:S01]  /*0650*/  LDG.E R19, desc[UR12][R8.64+0x1c] ;  /* 0x00001c0c08137981 */ /* 0x000162000c1e1900 */
[----:B------:R-:W-:-:S06]  /*0660*/  IMAD.WIDE R10, R0, 0x4, R10 ;  /* 0x00000004000a7825 */ /* 0x000fcc00078e020a */
[----:B------:R-:W5:Y:S01]  /*0670*/  LDG.E R10, desc[UR12][R10.64] ;  /* 0x0000000c0a0a7981 */ /* 0x000f62000c1e1900 */
[----:B------:R-:W-:Y:S01]  /*0680*/  FFMA R3, R3, R5, R4 ;  /* 0x0000000503037223 */ /* 0x000fe20000000004 */
[----:B------:R-:W-:-:S03]  /*0690*/  UIADD3 UR11, UPT, UPT, UR11, 0x10, URZ ;  /* 0x000000100b0b7890 */ /* 0x000fc6000fffe0ff */
[----:B------:R-:W-:Y:S01]  /*06a0*/  FFMA R6, R6, R7, R3 ;  /* 0x0000000706067223 */ /* 0x000fe20000000003 */
[----:B------:R-:W-:Y:S01]  /*06b0*/  UISETP.NE.AND UP1, UPT, UR11, URZ, UPT ;  /* 0x000000ff0b00728c */ /* 0x000fe2000bf25270 */
[----:B0-----:R-:W-:Y:S02]  /*06c0*/  IADD3 R8, P0, PT, R8, 0x40, RZ ;  /* 0x0000004008087810 */ /* 0x001fe40007f1e0ff */
[----:B------:R-:W-:Y:S02]  /*06d0*/  IADD3 R12, P1, PT, R12, 0x80, RZ ;  /* 0x000000800c0c7810 */ /* 0x000fe40007f3e0ff */
[----:B------:R-:W-:Y:S02]  /*06e0*/  IADD3.X R9, PT, PT, RZ, R9, RZ, P0, !PT ;  /* 0x00000009ff097210 */ /* 0x000fe400007fe4ff */
[----:B------:R-:W-:Y:S01]  /*06f0*/  IADD3.X R13, PT, PT, RZ, R13, RZ, P1, !PT ;  /* 0x0000000dff0d7210 */ /* 0x000fe20000ffe4ff */
[----:B--2---:R-:W-:-:S04]  /*0700*/  FFMA R6, R25, R22, R6 ;  /* 0x0000001619067223 */ /* 0x004fc80000000006 */
[----:B----4-:R-:W-:-:S04]  /*0710*/  FFMA R6, R23, R24, R6 ;  /* 0x0000001817067223 */ /* 0x010fc80000000006 */
[----:B---3--:R-:W-:-:S04]  /*0720*/  FFMA R27, R27, R18, R6 ;  /* 0x000000121b1b7223 */ /* 0x008fc80000000006 */
[----:B------:R-:W-:-:S04]  /*0730*/  FFMA R27, R26, R20, R27 ;  /* 0x000000141a1b7223 */ /* 0x000fc8000000001b */
[----:B-----5:R-:W-:-:S04]  /*0740*/  FFMA R28, R28, R17, R27 ;  /* 0x000000111c1c7223 */ /* 0x020fc8000000001b */
[----:B------:R-:W-:-:S04]  /*0750*/  FFMA R14, R29, R14, R28 ;  /* 0x0000000e1d0e7223 */ /* 0x000fc8000000001c */
[----:B------:R-:W-:Y:S01]  /*0760*/  FFMA R26, R19, R10, R14 ;  /* 0x0000000a131a7223 */ /* 0x000fe2000000000e */
[----:B------:R-:W-:Y:S06]  /*0770*/  BRA.U UP1, `(.L_x_74) ;  /* 0xfffffff901a47547 */ /* 0x000fec000b83ffff */
.L_x_73:
[----:B------:R-:W-:Y:S05]  /*0780*/  BRA.U !UP0, `(.L_x_72) ;  /* 0x0000000508a47547 */ /* 0x000fea000b800000 */
[----:B------:R-:W-:Y:S02]  /*0790*/  UISETP.GE.U32.AND UP0, UPT, UR9, 0x8, UPT ;  /* 0x000000080900788c */ /* 0x000fe4000bf06070 */
[----:B------:R-:W-:-:S04]  /*07a0*/  ULOP3.LUT UR5, UR8, 0x7, URZ, 0xc0, !UPT ;  /* 0x0000000708057892 */ /* 0x000fc8000f8ec0ff */
[----:B------:R-:W-:-:S03]  /*07b0*/  UISETP.NE.AND UP1, UPT, UR5, URZ, UPT ;  /* 0x000000ff0500728c */ /* 0x000fc6000bf25270 */
[----:B------:R-:W-:Y:S08]  /*07c0*/  BRA.U !UP0, `(.L_x_75) ;  /* 0x0000000108b47547 */ /* 0x000ff0000b800000 */
[----:B------:R-:W0:Y:S08]  /*07d0*/  LDC.64 R22, c[0x0][0x388] ;  /* 0x0000e200ff167b82 */ /* 0x000e300000000a00 */
[----:B------:R-:W1:Y:S01]  /*07e0*/  LDC.64 R16, c[0x0][0x390] ;  /* 0x0000e400ff107b82 */ /* 0x000e620000000a00 */
[----:B0-----:R-:W-:-:S05]  /*07f0*/  IMAD.WIDE.U32 R22, R2, 0x8, R22 ;  /* 0x0000000802167825 */ /* 0x001fca00078e0016 */
[----:B------:R-:W2:Y:S04]  /*0800*/  LDG.E.64 R4, desc[UR12][R22.64] ;  /* 0x0000000c16047981 */ /* 0x000ea8000c1e1b00 */
[----:B------:R-:W3:Y:S04]  /*0810*/  LDG.E.64 R24, desc[UR12][R22.64+0x8] ;  /* 0x0000080c16187981 */ /* 0x000ee8000c1e1b00 */
[----:B------:R-:W4:Y:S04]  /*0820*/  LDG.E.64 R18, desc[UR12][R22.64+0x10] ;  /* 0x0000100c16127981 */ /* 0x000f28000c1e1b00 */
[----:B------:R-:W5:Y:S04]  /*0830*/  LDG.E.64 R12, desc[UR12][R22.64+0x18] ;  /* 0x0000180c160c7981 */ /* 0x000f68000c1e1b00 */
[----:B------:R-:W5:Y:S04]  /*0840*/  LDG.E.64 R14, desc[UR12][R22.64+0x20] ;  /* 0x0000200c160e7981 */ /* 0x000f68000c1e1b00 */
[----:B------:R-:W5:Y:S04]  /*0850*/  LDG.E.64 R10, desc[UR12][R22.64+0x28] ;  /* 0x0000280c160a7981 */ /* 0x000f68000c1e1b00 */
[----:B------:R-:W5:Y:S04]  /*0860*/  LDG.E.64 R8, desc[UR12][R22.64+0x30] ;  /* 0x0000300c16087981 */ /* 0x000f68000c1e1b00 */
[----:B------:R-:W5:Y:S01]  /*0870*/  LDG.E.64 R6, desc[UR12][R22.64+0x38] ;  /* 0x0000380c16067981 */ /* 0x000f62000c1e1b00 */
[----:B--2---:R-:W-:-:S04]  /*0880*/  IMAD.WIDE R28, R0, 0x4, R4 ;  /* 0x00000004001c7825 */ /* 0x004fc800078e0204 */
[----:B-1----:R-:W-:Y:S01]  /*0890*/  IMAD.WIDE.U32 R4, R2, 0x4, R16 ;  /* 0x0000000402047825 */ /* 0x002fe200078e0010 */
[----:B------:R-:W2:Y:S03]  /*08a0*/  LDG.E R3, desc[UR12][R28.64] ;  /* 0x0000000c1c037981 */ /* 0x000ea6000c1e1900 */
[C---:B---3--:R-:W-:Y:S01]  /*08b0*/  IMAD.WIDE R24, R0.reuse, 0x4, R24 ;  /* 0x0000000400187825 */ /* 0x048fe200078e0218 */
[----:B------:R-:W2:Y:S03]  /*08c0*/  LDG.E R17, desc[UR12][R4.64] ;  /* 0x0000000c04117981 */ /* 0x000ea6000c1e1900 */
[C---:B----4-:R-:W-:Y:S01]  /*08d0*/  IMAD.WIDE R18, R0.reuse, 0x4, R18 ;  /* 0x0000000400127825 */ /* 0x050fe200078e0212 */
[----:B------:R-:W3:Y:S04]  /*08e0*/  LDG.E R16, desc[UR12][R24.64] ;  /* 0x0000000c18107981 */ /* 0x000ee8000c1e1900 */
[----:B------:R-:W3:Y:S01]  /*08f0*/  LDG.E R21, desc[UR12][R4.64+0x4] ;  /* 0x0000040c04157981 */ /* 0x000ee2000c1e1900 */
[----:B-----5:R-:W-:-:S03]  /*0900*/  IMAD.WIDE R12, R0, 0x4, R12 ;  /* 0x00000004000c7825 */ /* 0x020fc600078e020c */
[----:B------:R-:W4:Y:S01]  /*0910*/  LDG.E R19, desc[UR12][R18.64] ;  /* 0x0000000c12137981 */ /* 0x000f22000c1e1900 */
[----:B------:R-:W-:-:S03]  /*0920*/  IMAD.WIDE R14, R0, 0x4, R14 ;  /* 0x00000004000e7825 */ /* 0x000fc600078e020e */
[----:B------:R-:W4:Y:S01]  /*0930*/  LDG.E R20, desc[UR12][R4.64+0x8] ;  /* 0x0000080c04147981 */ /* 0x000f22000c1e1900 */
[----:B------:R-:W-:-:S03]  /*0940*/  IMAD.WIDE R10, R0, 0x4, R10 ;  /* 0x00000004000a7825 */ /* 0x000fc600078e020a */
[----:B------:R-:W5:Y:S04]  /*0950*/  LDG.E R13, desc[UR12][R12.64] ;  /* 0x0000000c0c0d7981 */ /* 0x000f68000c1e1900 */
[----:B------:R-:W5:Y:S01]  /*0960*/  LDG.E R22, desc[UR12][R4.64+0xc] ;  /* 0x00000c0c04167981 */ /* 0x000f62000c1e1900 */
[----:B------:R-:W-:-:S03]  /*0970*/  IMAD.WIDE R8, R0, 0x4, R8 ;  /* 0x0000000400087825 */ /* 0x000fc600078e0208 */
[----:B------:R-:W5:Y:S04]  /*0980*/  LDG.E R14, desc[UR12][R14.64] ;  /* 0x0000000c0e0e7981 */ /* 0x000f68000c1e1900 */
[----:B------:R-:W5:Y:S01]  /*0990*/  LDG.E R23, desc[UR12][R4.64+0x10] ;  /* 0x0000100c04177981 */ /* 0x000f62000c1e1900 */
[----:B------:R-:W-:-:S03]  /*09a0*/  IMAD.WIDE R6, R0, 0x4, R6 ;  /* 0x0000000400067825 */ /* 0x000fc600078e0206 */
[----:B------:R-:W5:Y:S04]  /*09b0*/  LDG.E R11, desc[UR12][R10.64] ;  /* 0x0000000c0a0b7981 */ /* 0x000f68000c1e1900 */
[----:B------:R-:W5:Y:S04]  /*09c0*/  LDG.E R24, desc[UR12][R4.64+0x14] ;  /* 0x0000140c04187981 */ /* 0x000f68000c1e1900 */
[----:B------:R-:W5:Y:S04]  /*09d0*/  LDG.E R8, desc[UR12][R8.64] ;  /* 0x0000000c08087981 */ /* 0x000f68000c1e1900 */
[----:B------:R-:W5:Y:S04]  /*09e0*/  LDG.E R18, desc[UR12][R4.64+0x18] ;  /* 0x0000180c04127981 */ /* 0x000f68000c1e1900 */
[----:B------:R-:W5:Y:S04]  /*09f0*/  LDG.E R25, desc[UR12][R4.64+0x1c] ;  /* 0x00001c0c04197981 */ /* 0x000f68000c1e1900 */
[----:B------:R-:W5:Y:S01]  /*0a00*/  LDG.E R6, desc[UR12][R6.64] ;  /* 0x0000000c06067981 */ /* 0x000f62000c1e1900 */
[----:B------:R-:W-:Y:S01]  /*0a10*/  IADD3 R2, PT, PT, R2, 0x8, RZ ;  /* 0x0000000802027810 */ /* 0x000fe20007ffe0ff */
[----:B--2---:R-:W-:-:S04]  /*0a20*/  FFMA R26, R17, R3, R26 ;  /* 0x00000003111a7223 */ /* 0x004fc8000000001a */
[----:B---3--:R-:W-:-:S04]  /*0a30*/  FFMA R21, R21, R16, R26 ;  /* 0x0000001015157223 */ /* 0x008fc8000000001a */
[----:B----4-:R-:W-:-:S04]  /*0a40*/  FFMA R19, R20, R19, R21 ;  /* 0x0000001314137223 */ /* 0x010fc80000000015 */
[----:B-----5:R-:W-:-:S04]  /*0a50*/  FFMA R22, R22, R13, R19 ;  /* 0x0000000d16167223 */ /* 0x020fc80000000013 */
[----:B------:R-:W-:-:S04]  /*0a60*/  FFMA R23, R23, R14, R22 ;  /* 0x0000000e17177223 */ /* 0x000fc80000000016 */
[----:B------:R-:W-:-:S04]  /*0a70*/  FFMA R11, R24, R11, R23 ;  /* 0x0000000b180b7223 */ /* 0x000fc80000000017 */
[----:B------:R-:W-:-:S04]  /*0a80*/  FFMA R8, R18, R8, R11 ;  /* 0x0000000812087223 */ /* 0x000fc8000000000b */
[----:B------:R-:W-:-:S07]  /*0a90*/  FFMA R26, R25, R6, R8 ;  /* 0x00000006191a7223 */ /* 0x000fce0000000008 */
.L_x_75:
        /* <DEDUP_REMOVED lines=11> */
[----:B------:R-:W5:Y:S01]  /*0b50*/  LDG.E.64 R4, desc[UR12][R8.64+0x18] ;  /* 0x0000180c08047981 */ /* 0x000f62000c1e1b00 */
[----:B-1----:R-:W-:-:S05]  /*0b60*/  IMAD.WIDE.U32 R6, R2, 0x4, R6 ;  /* 0x0000000402067825 */ /* 0x002fca00078e0006 */
[----:B------:R-:W5:Y:S04]  /*0b70*/  LDG.E R3, desc[UR12][R6.64] ;  /* 0x0000000c06037981 */ /* 0x000f68000c1e1900 */
[----:B------:R-:W5:Y:S04]  /*0b80*/  LDG.E R16, desc[UR12][R6.64+0x4] ;  /* 0x0000040c06107981 */ /* 0x000f68000c1e1900 */
[----:B------:R-:W5:Y:S04]  /*0b90*/  LDG.E R8, desc[UR12][R6.64+0x8] ;  /* 0x0000080c06087981 */ /* 0x000f68000c1e1900 */
[----:B------:R-:W5:Y:S01]  /*0ba0*/  LDG.E R18, desc[UR12][R6.64+0xc] ;  /* 0x00000c0c06127981 */ /* 0x000f62000c1e1900 */
[----:B--2---:R-:W-:-:S04]  /*0bb0*/  IMAD.WIDE R10, R0, 0x4, R10 ;  /* 0x00000004000a7825 */ /* 0x004fc800078e020a */
[C---:B---3--:R-:W-:Y:S02]  /*0bc0*/  IMAD.WIDE R12, R0.reuse, 0x4, R12 ;  /* 0x00000004000c7825 */ /* 0x048fe400078e020c */
[----:B------:R-:W2:Y:S02]  /*0bd0*/  LDG.E R10, desc[UR12][R10.64] ;  /* 0x0000000c0a0a7981 */ /* 0x000ea4000c1e1900 */
[C---:B----4-:R-:W-:Y:S02]  /*0be0*/  IMAD.WIDE R14, R0.reuse, 0x4, R14 ;  /* 0x00000004000e7825 */ /* 0x050fe400078e020e */
[----:B------:R-:W3:Y:S02]  /*0bf0*/  LDG.E R12, desc[UR12][R12.64] ;  /* 0x0000000c0c0c7981 */ /* 0x000ee4000c1e1900 */
[----:B-----5:R-:W-:Y:S02]  /*0c00*/  IMAD.WIDE R4, R0, 0x4, R4 ;  /* 0x0000000400047825 */ /* 0x020fe400078e0204 */
[----:B------:R-:W4:Y:S04]  /*0c10*/  LDG.E R14, desc[UR12][R14.64] ;  /* 0x0000000c0e0e7981 */ /* 0x000f28000c1e1900 */
[----:B------:R-:W5:Y:S01]  /*0c20*/  LDG.E R4, desc[UR12][R4.64] ;  /* 0x0000000c04047981 */ /* 0x000f62000c1e1900 */
[----:B------:R-:W-:Y:S01]  /*0c30*/  IADD3 R2, PT, PT, R2, 0x4, RZ ;  /* 0x0000000402027810 */ /* 0x000fe20007ffe0ff */
[----:B--2---:R-:W-:-:S04]  /*0c40*/  FFMA R3, R3, R10, R26 ;  /* 0x0000000a03037223 */ /* 0x004fc8000000001a */
[----:B---3--:R-:W-:-:S04]  /*0c50*/  FFMA R3, R16, R12, R3 ;  /* 0x0000000c10037223 */ /* 0x008fc80000000003 */
[----:B----4-:R-:W-:-:S04]  /*0c60*/  FFMA R3, R8, R14, R3 ;  /* 0x0000000e08037223 */ /* 0x010fc80000000003 */
[----:B-----5:R-:W-:-:S07]  /*0c70*/  FFMA R26, R18, R4, R3 ;  /* 0x00000004121a7223 */ /* 0x020fce0000000003 */
.L_x_76:
[----:B------:R-:W-:Y:S05]  /*0c80*/  BRA.U !UP1, `(.L_x_72) ;  /* 0x0000000109647547 */ /* 0x000fea000b800000 */
[----:B------:R-:W0:Y:S01]  /*0c90*/  LDC.64 R4, c[0x0][0x388] ;  /* 0x0000e200ff047b82 */ /* 0x000e220000000a00 */
[----:B------:R-:W-:-:S07]  /*0ca0*/  UIADD3 UR4, UPT, UPT, -UR4, URZ, URZ ;  /* 0x000000ff04047290 */ /* 0x000fce000fffe1ff */
[----:B------:R-:W1:Y:S01]  /*0cb0*/  LDC.64 R6, c[0x0][0x390] ;  /* 0x0000e400ff067b82 */ /* 0x000e620000000a00 */
[----:B0-----:R-:W-:-:S03]  /*0cc0*/  IMAD.WIDE.U32 R4, R2, 0x8, R4 ;  /* 0x0000000802047825 */ /* 0x001fc600078e0004 */
[----:B------:R-:W-:Y:S02]  /*0cd0*/  MOV R8, R4 ;  /* 0x0000000400087202 */ /* 0x000fe40000000f00 */
[----:B------:R-:W-:Y:S01]  /*0ce0*/  MOV R11, R5 ;  /* 0x00000005000b7202 */ /* 0x000fe20000000f00 */
[----:B-1----:R-:W-:-:S03]  /*0cf0*/  IMAD.WIDE.U32 R2, R2, 0x4, R6 ;  /* 0x0000000402027825 */ /* 0x002fc600078e0006 */
[----:B------:R-:W-:Y:S02]  /*0d00*/  MOV R6, R2 ;  /* 0x0000000200067202 */ /* 0x000fe40000000f00 */
[----:B------:R-:W-:-:S07]  /*0d10*/  MOV R9, R3 ;  /* 0x0000000300097202 */ /* 0x000fce0000000f00 */
.L_x_77:
[----:B------:R-:W-:Y:S02]  /*0d20*/  MOV R4, R8 ;  /* 0x0000000800047202 */ /* 0x000fe40000000f00 */
[----:B------:R-:W-:-:S05]  /*0d30*/  MOV R5, R11 ;  /* 0x0000000b00057202 */ /* 0x000fca0000000f00 */
[----:B------:R0:W2:Y:S02]  /*0d40*/  LDG.E.64 R2, desc[UR12][R4.64] ;  /* 0x0000000c04027981 */ /* 0x0000a4000c1e1b00 */
[----:B0-----:R-:W-:Y:S02]  /*0d50*/  MOV R4, R6 ;  /* 0x0000000600047202 */ /* 0x001fe40000000f00 */
[----:B------:R-:W-:-:S05]  /*0d60*/  MOV R5, R9 ;  /* 0x0000000900057202 */ /* 0x000fca0000000f00 */
[----:B------:R-:W3:Y:S01]  /*0d70*/  LDG.E R7, desc[UR12][R4.64] ;  /* 0x0000000c04077981 */ /* 0x000ee2000c1e1900 */
[----:B--2---:R-:W-:-:S06]  /*0d80*/  IMAD.WIDE R2, R0, 0x4, R2 ;  /* 0x0000000400027825 */ /* 0x004fcc00078e0202 */
[----:B------:R-:W3:Y:S01]  /*0d90*/  LDG.E R2, desc[UR12][R2.64] ;  /* 0x0000000c02027981 */ /* 0x000ee2000c1e1900 */
[----:B------:R-:W-:-:S04]  /*0da0*/  UIADD3 UR4, UPT, UPT, UR4, 0x1, URZ ;  /* 0x0000000104047890 */ /* 0x000fc8000fffe0ff */
[----:B------:R-:W-:Y:S01]  /*0db0*/  UISETP.NE.AND UP0, UPT, UR4, URZ, UPT ;  /* 0x000000ff0400728c */ /* 0x000fe2000bf05270 */
[----:B------:R-:W-:Y:S02]  /*0dc0*/  IADD3 R8, P0, PT, R8, 0x8, RZ ;  /* 0x0000000808087810 */ /* 0x000fe40007f1e0ff */
[----:B------:R-:W-:Y:S02]  /*0dd0*/  IADD3 R6, P1, PT, R6, 0x4, RZ ;  /* 0x0000000406067810 */ /* 0x000fe40007f3e0ff */
[----:B------:R-:W-:Y:S02]  /*0de0*/  IADD3.X R11, PT, PT, RZ, R11, RZ, P0, !PT ;  /* 0x0000000bff0b7210 */ /* 0x000fe400007fe4ff */
[----:B------:R-:W-:Y:S01]  /*0df0*/  IADD3.X R9, PT, PT, RZ, R9, RZ, P1, !PT ;  /* 0x00000009ff097210 */ /* 0x000fe20000ffe4ff */
[----:B---3--:R-:W-:Y:S01]  /*0e00*/  FFMA R26, R7, R2, R26 ;  /* 0x00000002071a7223 */ /* 0x008fe2000000001a */
[----:B------:R-:W-:Y:S07]  /*0e10*/  BRA.U UP0, `(.L_x_77) ;  /* 0xfffffffd00c07547 */ /* 0x000fee000b83ffff */
.L_x_72:
[----:B------:R-:W0:Y:S02]  /*0e20*/  LDC.64 R2, c[0x0][0x380] ;  /* 0x0000e000ff027b82 */ /* 0x000e240000000a00 */
[----:B0-----:R-:W-:-:S05]  /*0e30*/  IMAD.WIDE R2, R0, 0x4, R2 ;  /* 0x0000000400027825 */ /* 0x001fca00078e0202 */
[----:B------:R-:W-:Y:S01]  /*0e40*/  STG.E desc[UR12][R2.64], R26 ;  /* 0x0000001a02007986 */ /* 0x000fe2000c10190c */
[----:B------:R-:W-:Y:S05]  /*0e50*/  EXIT ;  /* 0x000000000000794d */ /* 0x000fea0003800000 */
.L_x_78:
        /* <DEDUP_REMOVED lines=10> */
.L_x_93:


//--------------------- .text.clear2D             --------------------------
	.section	.text.clear2D,"ax",@progbits
	.align	128
        .global         clear2D
        .type           clear2D,@function
        .size           clear2D,(.L_x_94 - clear2D)
        .other          clear2D,@"STO_CUDA_ENTRY STV_DEFAULT"
clear2D:
.text.clear2D:
        /* <DEDUP_REMOVED lines=14> */
[----:B------:R-:W1:Y:S01]  /*00e0*/  LDCU.64 UR4, c[0x0][0x358] ;  /* 0x00006b00ff0477ac */ /* 0x000e620008000a00 */
[----:B0-----:R-:W-:-:S06]  /*00f0*/  IMAD.WIDE R2, R5, 0x8, R2 ;  /* 0x0000000805027825 */ /* 0x001fcc00078e0202 */
[----:B-1----:R-:W2:Y:S02]  /*0100*/  LDG.E.64 R2, desc[UR4][R2.64] ;  /* 0x0000000402027981 */ /* 0x002ea4000c1e1b00 */
[----:B--2---:R-:W-:-:S05]  /*0110*/  IMAD.WIDE.U32 R4, R7, 0x4, R2 ;  /* 0x0000000407047825 */ /* 0x004fca00078e0002 */
[----:B------:R-:W-:Y:S01]  /*0120*/  STG.E desc[UR4][R4.64], RZ ;  /* 0x000000ff04007986 */ /* 0x000fe2000c101904 */
[----:B------:R-:W-:Y:S05]  /*0130*/  EXIT ;  /* 0x000000000000794d */ /* 0x000fea0003800000 */
.L_x_79:
        /* <DEDUP_REMOVED lines=12> */
.L_x_94:


//--------------------- .text.clear1D             --------------------------
	.section	.text.clear1D,"ax",@progbits
	.align	128
        .global         clear1D
        .type           clear1D,@function
        .size           clear1D,(.L_x_95 - clear1D)
        .other          clear1D,@"STO_CUDA_ENTRY STV_DEFAULT"
clear1D:
.text.clear1D:
        /* <DEDUP_REMOVED lines=10> */
[----:B0-----:R-:W-:-:S05]  /*00a0*/  IMAD.WIDE R2, R5, 0x4, R2 ;  /* 0x0000000405027825 */ /* 0x001fca00078e0202 */
[----:B-1----:R-:W-:Y:S01]  /*00b0*/  STG.E desc[UR4][R2.64], RZ ;  /* 0x000000ff02007986 */ /* 0x002fe2000c101904 */
[----:B------:R-:W-:Y:S05]  /*00c0*/  EXIT ;  /* 0x000000000000794d */ /* 0x000fea0003800000 */
.L_x_80:
        /* <DEDUP_REMOVED lines=11> */
.L_x_95:


//--------------------- .nv.shared.reserved.0     --------------------------
	.section	.nv.shared.reserved.0,"aw",@nobits
	.weak		__nv_reservedSMEM_offset_0_alias
	.size		__nv_reservedSMEM_offset_0_alias, 0, 64
	.other		__nv_reservedSMEM_offset_0_alias,@"STO_CUDA_RESERVED_SHARED STV_DEFAULT"
__nv_reservedSMEM_offset_0_alias:
	.zero		0
	.zero		64


//--------------------- .nv.constant0.learn_1d    --------------------------
	.section	.nv.constant0.learn_1d,"a",@progbits
	.sectionflags	@""
	.align	4
.nv.constant0.learn_1d:
	.zero		924


//--------------------- .nv.constant0.learn_2d    --------------------------
	.section	.nv.constant0.learn_2d,"a",@progbits
	.sectionflags	@""
	.align	4
.nv.constant0.learn_2d:
	.zero		928


//--------------------- .nv.constant0.vec_add_1d  --------------------------
	.section	.nv.constant0.vec_add_1d,"a",@progbits
	.sectionflags	@""
	.align	4
.nv.constant0.vec_add_1d:
	.zero		916


//--------------------- .nv.constant0.vec_add_2d  --------------------------
	.section	.nv.constant0.vec_add_2d,"a",@progbits
	.sectionflags	@""
	.align	4
.nv.constant0.vec_add_2d:
	.zero		920


//--------------------- .nv.constant0.calc_deriv_w_kernel --------------------------
	.section	.nv.constant0.calc_deriv_w_kernel,"a",@progbits
	.sectionflags	@""
	.align	4
.nv.constant0.calc_deriv_w_kernel:
	.zero		932


//--------------------- .nv.constant0.calc_deriv_b_kernel --------------------------
	.section	.nv.constant0.calc_deriv_b_kernel,"a",@progbits
	.sectionflags	@""
	.align	4
.nv.constant0.calc_deriv_b_kernel:
	.zero		936


//--------------------- .nv.constant0.loss_derivative --------------------------
	.section	.nv.constant0.loss_derivative,"a",@progbits
	.sectionflags	@""
	.align	4
.nv.constant0.loss_derivative:
	.zero		924


//--------------------- .nv.constant0.calc_output --------------------------
	.section	.nv.constant0.calc_output,"a",@progbits
	.sectionflags	@""
	.align	4
.nv.constant0.calc_output:
	.zero		920


//--------------------- .nv.constant0.calc_linear --------------------------
	.section	.nv.constant0.calc_linear,"a",@progbits
	.sectionflags	@""
	.align	4
.nv.constant0.calc_linear:
	.zero		928


//--------------------- .nv.constant0.clear2D     --------------------------
	.section	.nv.constant0.clear2D,"a",@progbits
	.sectionflags	@""
	.align	4
.nv.constant0.clear2D:
	.zero		912


//--------------------- .nv.constant0.clear1D     --------------------------
	.section	.nv.constant0.clear1D,"a",@progbits
	.sectionflags	@""
	.align	4
.nv.constant0.clear1D:
	.zero		908


//--------------------- SYMBOLS --------------------------

	.type		.nv.reservedSmem.offset0,@object
	.size		.nv.reservedSmem.offset0,0x4
